	.target	sm_90a

	.elftype	@"ET_EXEC"


//--------------------- .note.nv.tkinfo           --------------------------
	.section	.note.nv.tkinfo,"",@"SHT_NOTE"
	.sectionflags	@"SHF_NOTE_NV_TKINFO"
	.tkinfo
        /*0018*/ 	.word	0x00000002
        /*0030*/ 	.string	""
        /*0030*/ 	.string	"ptxas"
        /*0030*/ 	.string	"Cuda compilation tools, release 13.0, V13.0.88"
        /*0030*/ 	.string	"Build cuda_13.0.r13.0/compiler.36424714_0"
        /*0030*/ 	.string	"-arch sm_90a -m 64 "



//--------------------- .note.nv.cuinfo           --------------------------
	.section	.note.nv.cuinfo,"",@"SHT_NOTE"
	.sectionflags	@"SHF_NOTE_NV_CUINFO"
        /*0018*/ 	.short	0x0002
        /*001a*/ 	.short	0x005a
        /*001c*/ 	.short	0x0082
	.zero		2


//--------------------- .nv.info                  --------------------------
	.section	.nv.info,"",@"SHT_CUDA_INFO"
	.align	4


	//----- nvinfo : EIATTR_REGCOUNT
	.align		4
        /*0000*/ 	.byte	0x04, 0x2f
        /*0002*/ 	.short	(.L_15 - .L_14)
	.align		4
.L_14:
        /*0004*/ 	.word	index@(_ZN7cutlass13device_kernelINS_4gemm6kernel13GemmUniversalIN4cute5tupleIJiiiiEEENS1_10collective13CollectiveMmaINS1_34MainloopSm90TmaGmmaWarpSpecializedILi3ENS5_IJNS4_1CILi1EEESB_SB_EEENS1_32KernelTmaWarpSpecializedPingpongEEENS5_IJNSA_ILi64EEESF_NSA_ILi128EEEEEEfNS5_IJlSB_lEEEfSI_NS4_8TiledMMAINS4_8MMA_AtomIJNS4_4SM904GMMA29MMA_64x64x8_F32TF32TF32_SS_TNILNSM_7ScaleInE1ELSO_1EEEEEENS4_6LayoutISC_NS5_IJNSA_ILi0EEESS_SS_EEEEENS5_IJNS4_10UnderscoreESV_SV_EEEEENS4_13SM90_TMA_LOADENS4_14ComposedLayoutINS4_7SwizzleILi3ELi4ELi3EEENS4_18smem_ptr_flag_bitsILi32EEENSR_INS5_IJNSA_ILi8EEENSA_ILi32EEEEEENS5_IJS15_SB_EEEEEEEvNS4_8identityESY_S19_vS1A_EENS_8epilogue10collective6detail29Sm90TmaWarpSpecializedAdapterINS1D_15DefaultEpilogueIfSI_SI_NS1C_6thread17LinearCombinationIfLi1EffLNS1H_9ScaleType4KindE0ELNS_15FloatRoundStyleE2EfEENS1_15EpilogueDefaultEEEEEvvEEEEvNT_6ParamsE)
        /*0008*/ 	.word	0x000000a8


	//----- nvinfo : EIATTR_FRAME_SIZE
	.align		4
.L_15:
        /*000c*/ 	.byte	0x04, 0x11
        /*000e*/ 	.short	(.L_17 - .L_16)
	.align		4
.L_16:
        /*0010*/ 	.word	index@(_ZN7cutlass13device_kernelINS_4gemm6kernel13GemmUniversalIN4cute5tupleIJiiiiEEENS1_10collective13CollectiveMmaINS1_34MainloopSm90TmaGmmaWarpSpecializedILi3ENS5_IJNS4_1CILi1EEESB_SB_EEENS1_32KernelTmaWarpSpecializedPingpongEEENS5_IJNSA_ILi64EEESF_NSA_ILi128EEEEEEfNS5_IJlSB_lEEEfSI_NS4_8TiledMMAINS4_8MMA_AtomIJNS4_4SM904GMMA29MMA_64x64x8_F32TF32TF32_SS_TNILNSM_7ScaleInE1ELSO_1EEEEEENS4_6LayoutISC_NS5_IJNSA_ILi0EEESS_SS_EEEEENS5_IJNS4_10UnderscoreESV_SV_EEEEENS4_13SM90_TMA_LOADENS4_14ComposedLayoutINS4_7SwizzleILi3ELi4ELi3EEENS4_18smem_ptr_flag_bitsILi32EEENSR_INS5_IJNSA_ILi8EEENSA_ILi32EEEEEENS5_IJS15_SB_EEEEEEEvNS4_8identityESY_S19_vS1A_EENS_8epilogue10collective6detail29Sm90TmaWarpSpecializedAdapterINS1D_15DefaultEpilogueIfSI_SI_NS1C_6thread17LinearCombinationIfLi1EffLNS1H_9ScaleType4KindE0ELNS_15FloatRoundStyleE2EfEENS1_15EpilogueDefaultEEEEEvvEEEEvNT_6ParamsE)
        /*0014*/ 	.word	0x00000008


	//----- nvinfo : EIATTR_MIN_STACK_SIZE
	.align		4
.L_17:
        /*0018*/ 	.byte	0x04, 0x12
        /*001a*/ 	.short	(.L_19 - .L_18)
	.align		4
.L_18:
        /*001c*/ 	.word	index@(_ZN7cutlass13device_kernelINS_4gemm6kernel13GemmUniversalIN4cute5tupleIJiiiiEEENS1_10collective13CollectiveMmaINS1_34MainloopSm90TmaGmmaWarpSpecializedILi3ENS5_IJNS4_1CILi1EEESB_SB_EEENS1_32KernelTmaWarpSpecializedPingpongEEENS5_IJNSA_ILi64EEESF_NSA_ILi128EEEEEEfNS5_IJlSB_lEEEfSI_NS4_8TiledMMAINS4_8MMA_AtomIJNS4_4SM904GMMA29MMA_64x64x8_F32TF32TF32_SS_TNILNSM_7ScaleInE1ELSO_1EEEEEENS4_6LayoutISC_NS5_IJNSA_ILi0EEESS_SS_EEEEENS5_IJNS4_10UnderscoreESV_SV_EEEEENS4_13SM90_TMA_LOADENS4_14ComposedLayoutINS4_7SwizzleILi3ELi4ELi3EEENS4_18smem_ptr_flag_bitsILi32EEENSR_INS5_IJNSA_ILi8EEENSA_ILi32EEEEEENS5_IJS15_SB_EEEEEEEvNS4_8identityESY_S19_vS1A_EENS_8epilogue10collective6detail29Sm90TmaWarpSpecializedAdapterINS1D_15DefaultEpilogueIfSI_SI_NS1C_6thread17LinearCombinationIfLi1EffLNS1H_9ScaleType4KindE0ELNS_15FloatRoundStyleE2EfEENS1_15EpilogueDefaultEEEEEvvEEEEvNT_6ParamsE)
        /*0020*/ 	.word	0x00000008
.L_19:


//--------------------- .nv.compat                --------------------------
	.section	.nv.compat,"",@"SHT_CUDA_COMPAT_INFO"
	.align	4
        /*0000*/ 	.byte	0x02, 0x09, 0x01, 0x00, 0x02, 0x02, 0x04, 0x00, 0x02, 0x05, 0x05, 0x00, 0x03, 0x07, 0x01, 0x01
        /*0010*/ 	.byte	0x02, 0x03, 0x01, 0x00, 0x02, 0x06, 0x01, 0x00, 0x04, 0x0b, 0x08, 0x00, 0x00, 0x00, 0x00, 0x00
        /*0020*/ 	.byte	0x00, 0x00, 0x00, 0x00


//--------------------- .nv.info._ZN7cutlass13device_kernelINS_4gemm6kernel13GemmUniversalIN4cute5tupleIJiiiiEEENS1_10collective13CollectiveMmaINS1_34MainloopSm90TmaGmmaWarpSpecializedILi3ENS5_IJNS4_1CILi1EEESB_SB_EEENS1_32KernelTmaWarpSpecializedPingpongEEENS5_IJNSA_ILi64EEESF_NSA_ILi128EEEEEEfNS5_IJlSB_lEEEfSI_NS4_8TiledMMAINS4_8MMA_AtomIJNS4_4SM904GMMA29MMA_64x64x8_F32TF32TF32_SS_TNILNSM_7ScaleInE1ELSO_1EEEEEENS4_6LayoutISC_NS5_IJNSA_ILi0EEESS_SS_EEEEENS5_IJNS4_10UnderscoreESV_SV_EEEEENS4_13SM90_TMA_LOADENS4_14ComposedLayoutINS4_7SwizzleILi3ELi4ELi3EEENS4_18smem_ptr_flag_bitsILi32EEENSR_INS5_IJNSA_ILi8EEENSA_ILi32EEEEEENS5_IJS15_SB_EEEEEEEvNS4_8identityESY_S19_vS1A_EENS_8epilogue10collective6detail29Sm90TmaWarpSpecializedAdapterINS1D_15DefaultEpilogueIfSI_SI_NS1C_6thread17LinearCombinationIfLi1EffLNS1H_9ScaleType4KindE0ELNS_15FloatRoundStyleE2EfEENS1_15EpilogueDefaultEEEEEvvEEEEvNT_6ParamsE --------------------------
	.section	.nv.info._ZN7cutlass13device_kernelINS_4gemm6kernel13GemmUniversalIN4cute5tupleIJiiiiEEENS1_10collective13CollectiveMmaINS1_34MainloopSm90TmaGmmaWarpSpecializedILi3ENS5_IJNS4_1CILi1EEESB_SB_EEENS1_32KernelTmaWarpSpecializedPingpongEEENS5_IJNSA_ILi64EEESF_NSA_ILi128EEEEEEfNS5_IJlSB_lEEEfSI_NS4_8TiledMMAINS4_8MMA_AtomIJNS4_4SM904GMMA29MMA_64x64x8_F32TF32TF32_SS_TNILNSM_7ScaleInE1ELSO_1EEEEEENS4_6LayoutISC_NS5_IJNSA_ILi0EEESS_SS_EEEEENS5_IJNS4_10UnderscoreESV_SV_EEEEENS4_13SM90_TMA_LOADENS4_14ComposedLayoutINS4_7SwizzleILi3ELi4ELi3EEENS4_18smem_ptr_flag_bitsILi32EEENSR_INS5_IJNSA_ILi8EEENSA_ILi32EEEEEENS5_IJS15_SB_EEEEEEEvNS4_8identityESY_S19_vS1A_EENS_8epilogue10collective6detail29Sm90TmaWarpSpecializedAdapterINS1D_15DefaultEpilogueIfSI_SI_NS1C_6thread17LinearCombinationIfLi1EffLNS1H_9ScaleType4KindE0ELNS_15FloatRoundStyleE2EfEENS1_15EpilogueDefaultEEEEEvvEEEEvNT_6ParamsE,"",@"SHT_CUDA_INFO"
	.sectionflags	@""
	.align	4


	//----- nvinfo : EIATTR_CUDA_API_VERSION
	.align		4
        /*0000*/ 	.byte	0x04, 0x37
        /*0002*/ 	.short	(.L_21 - .L_20)
.L_20:
        /*0004*/ 	.word	0x00000082


	//----- nvinfo : EIATTR_KPARAM_INFO
	.align		4
.L_21:
        /*0008*/ 	.byte	0x04, 0x17
        /*000a*/ 	.short	(.L_23 - .L_22)
.L_22:
        /*000c*/ 	.word	0x00000000
        /*0010*/ 	.short	0x0000
        /*0012*/ 	.short	0x0070
        /*0014*/ 	.byte	0x00, 0xf0, 0x01, 0x10


	//----- nvinfo : EIATTR_SPARSE_MMA_MASK
	.align		4
.L_23:
        /*0018*/ 	.byte	0x03, 0x50
        /*001a*/ 	.short	0x0000


	//----- nvinfo : EIATTR_MAXREG_COUNT
	.align		4
        /*001c*/ 	.byte	0x03, 0x1b
        /*001e*/ 	.short	0x00a8


	//----- nvinfo : EIATTR_NUM_BARRIERS
	.align		4
        /*0020*/ 	.byte	0x02, 0x4c
        /*0022*/ 	.byte	0x01
	.zero		1


	//----- nvinfo : EIATTR_EXTERNS
	.align		4
        /*0024*/ 	.byte	0x04, 0x0f
        /*0026*/ 	.short	(.L_25 - .L_24)


	//   ....[0]....
	.align		4
.L_24:
        /*0028*/ 	.word	index@(__assertfail)


	//----- nvinfo : EIATTR_ANNOTATIONS
	.align		4
.L_25:
        /*002c*/ 	.byte	0x04, 0x55
        /*002e*/ 	.short	(.L_27 - .L_26)


	//   ....[0]....
.L_26:
        /*0030*/ 	.word	0x00000001
        /*0034*/ 	.byte	0xb0, 0x0a, 0x00, 0x00, 0x01, 0x00, 0x00, 0x00, 0xd0, 0x11, 0x00, 0x00, 0x01, 0x00, 0x00, 0x00
        /*0044*/ 	.byte	0xf0, 0x46, 0x00, 0x00, 0x01, 0x00, 0x00, 0x00, 0xb0, 0x54, 0x00, 0x00


	//----- nvinfo : EIATTR_MERCURY_ISA_VERSION
	.align		4
.L_27:
        /*0050*/ 	.byte	0x03, 0x5f
        /*0052*/ 	.short	0x0101


	//----- nvinfo : EIATTR_INT_WARP_WIDE_INSTR_OFFSETS
	.align		4
        /*0054*/ 	.byte	0x04, 0x31
        /*0056*/ 	.short	(.L_29 - .L_28)


	//   ....[0]....
.L_28:
        /*0058*/ 	.word	0x000003d0


	//   ....[1]....
        /*005c*/ 	.word	0x000003f0


	//   ....[2]....
        /*0060*/ 	.word	0x00000470


	//   ....[3]....
        /*0064*/ 	.word	0x00000480


	//   ....[4]....
        /*0068*/ 	.word	0x00000490


	//   ....[5]....
        /*006c*/ 	.word	0x000004b0


	//   ....[6]....
        /*0070*/ 	.word	0x00000540


	//   ....[7]....
        /*0074*/ 	.word	0x00000560


	//----- nvinfo : EIATTR_COOP_GROUP_MASK_REGIDS
	.align		4
.L_29:
        /*0078*/ 	.byte	0x04, 0x29
        /*007a*/ 	.short	(.L_31 - .L_30)


	//   ....[0]....
.L_30:
        /*007c*/ 	.word	0xffffffff


	//   ....[1]....
        /*0080*/ 	.word	0xffffffff


	//   ....[2]....
        /*0084*/ 	.word	0xffffffff


	//   ....[3]....
        /*0088*/ 	.word	0xffffffff


	//   ....[4]....
        /*008c*/ 	.word	0xffffffff


	//   ....[5]....
        /*0090*/ 	.word	0xffffffff


	//----- nvinfo : EIATTR_COOP_GROUP_INSTR_OFFSETS
	.align		4
.L_31:
        /*0094*/ 	.byte	0x04, 0x28
        /*0096*/ 	.short	(.L_33 - .L_32)


	//   ....[0]....
.L_32:
        /*0098*/ 	.word	0x00000070


	//   ....[1]....
        /*009c*/ 	.word	0x00000080


	//   ....[2]....
        /*00a0*/ 	.word	0x00000140


	//   ....[3]....
        /*00a4*/ 	.word	0x000002b0


	//   ....[4]....
        /*00a8*/ 	.word	0x000002f0


	//   ....[5]....
        /*00ac*/ 	.word	0x00000330


	//----- nvinfo : EIATTR_REG_RECONFIG
	.align		4
.L_33:
        /*00b0*/ 	.byte	0x01, 0x54
	.zero		2


	//----- nvinfo : EIATTR_SYSCALL_OFFSETS
	.align		4
        /*00b4*/ 	.byte	0x04, 0x46
        /*00b6*/ 	.short	(.L_35 - .L_34)


	//   ....[0]....
.L_34:
        /*00b8*/ 	.word	0x000016d0


	//----- nvinfo : EIATTR_MBARRIER_INSTR_OFFSETS
	.align		4
.L_35:
        /*00bc*/ 	.byte	0x04, 0x39
        /*00be*/ 	.short	(.L_37 - .L_36)


	//   ....[0]....
.L_36:
        /*00c0*/ 	.word	0x00000240
        /*00c4*/ 	.word	0x000000ff
        /*00c8*/ 	.word	0x00000000
        /*00cc*/ 	.short	0x0100
        /*00ce*/ 	.byte	0x08
	.zero		1


	//   ....[1]....
        /*00d0*/ 	.word	0x00000250
        /*00d4*/ 	.word	0x000000ff
        /*00d8*/ 	.word	0x00000018
        /*00dc*/ 	.short	0x0100
        /*00de*/ 	.byte	0x08
	.zero		1


	//   ....[2]....
        /*00e0*/ 	.word	0x00000260
        /*00e4*/ 	.word	0x000000ff
        /*00e8*/ 	.word	0x00000008
        /*00ec*/ 	.short	0x0100
        /*00ee*/ 	.byte	0x08
	.zero		1


	//   ....[3]....
        /*00f0*/ 	.word	0x00000270
        /*00f4*/ 	.word	0x000000ff
        /*00f8*/ 	.word	0x00000020
        /*00fc*/ 	.short	0x0100
        /*00fe*/ 	.byte	0x08
	.zero		1


	//   ....[4]....
        /*0100*/ 	.word	0x00000280
        /*0104*/ 	.word	0x000000ff
        /*0108*/ 	.word	0x00000010
        /*010c*/ 	.short	0x0100
        /*010e*/ 	.byte	0x08
	.zero		1


	//   ....[5]....
        /*0110*/ 	.word	0x00000290
        /*0114*/ 	.word	0x000000ff
        /*0118*/ 	.word	0x00000028
        /*011c*/ 	.short	0x0100
        /*011e*/ 	.byte	0x08
	.zero		1


	//   ....[6]....
        /*0120*/ 	.word	0x000005a0
        /*0124*/ 	.word	0x000000ff
        /*0128*/ 	.word	0x00000060
        /*012c*/ 	.short	0x0100
        /*012e*/ 	.byte	0x08
	.zero		1


	//   ....[7]....
        /*0130*/ 	.word	0x00000610
        /*0134*/ 	.word	0x000000ff
        /*0138*/ 	.word	0x00000068
        /*013c*/ 	.short	0x0100
        /*013e*/ 	.byte	0x08
	.zero		1


	//   ....[8]....
        /*0140*/ 	.word	0x00000630
        /*0144*/ 	.word	0x000000ff
        /*0148*/ 	.word	0x00000040
        /*014c*/ 	.short	0x0100
        /*014e*/ 	.byte	0x09
	.zero		1


	//   ....[9]....
        /*0150*/ 	.word	0x00000640
        /*0154*/ 	.word	0x000000ff
        /*0158*/ 	.word	0x00000048
        /*015c*/ 	.short	0x0100
        /*015e*/ 	.byte	0x09
	.zero		1


	//   ....[10]....
        /*0160*/ 	.word	0x00000650
        /*0164*/ 	.word	0x000000ff
        /*0168*/ 	.word	0x00000050
        /*016c*/ 	.short	0x0100
        /*016e*/ 	.byte	0x09
	.zero		1


	//   ....[11]....
        /*0170*/ 	.word	0x00000660
        /*0174*/ 	.word	0x000000ff
        /*0178*/ 	.word	0x00000058
        /*017c*/ 	.short	0x0100
        /*017e*/ 	.byte	0x09
	.zero		1


	//   ....[12]....
        /*0180*/ 	.word	0x00001590
        /*0184*/ 	.word	0x000000ff
        /*0188*/ 	.word	0xfffffff8
        /*018c*/ 	.short	0x010a
        /*018e*/ 	.byte	0x2b
	.zero		1


	//   ....[13]....
        /*0190*/ 	.word	0x00001750
        /*0194*/ 	.word	0x00000003
        /*0198*/ 	.word	0x00000000
        /*019c*/ 	.short	0x010a
        /*019e*/ 	.byte	0x3f
	.zero		1


	//   ....[14]....
        /*01a0*/ 	.word	0x00001790
        /*01a4*/ 	.word	0x00000003
        /*01a8*/ 	.word	0x00000000
        /*01ac*/ 	.short	0x010a
        /*01ae*/ 	.byte	0x3f
	.zero		1


	//   ....[15]....
        /*01b0*/ 	.word	0x00001fd0
        /*01b4*/ 	.word	0x000000ff
        /*01b8*/ 	.word	0x00000000
        /*01bc*/ 	.short	0x010a
        /*01be*/ 	.byte	0x06
	.zero		1


	//   ....[16]....
        /*01c0*/ 	.word	0x00002010
        /*01c4*/ 	.word	0x000000ff
        /*01c8*/ 	.word	0x00000000
        /*01cc*/ 	.short	0x010a
        /*01ce*/ 	.byte	0x06
	.zero		1


	//   ....[17]....
        /*01d0*/ 	.word	0x000027b0
        /*01d4*/ 	.word	0x000000ff
        /*01d8*/ 	.word	0x00000000
        /*01dc*/ 	.short	0x0101
        /*01de*/ 	.byte	0x06
	.zero		1


	//   ....[18]....
        /*01e0*/ 	.word	0x000028b0
        /*01e4*/ 	.word	0x00000003
        /*01e8*/ 	.word	0x00000000
        /*01ec*/ 	.short	0x0101
        /*01ee*/ 	.byte	0x29
	.zero		1


	//   ....[19]....
        /*01f0*/ 	.word	0x00002980
        /*01f4*/ 	.word	0x000000ff
        /*01f8*/ 	.word	0x00000000
        /*01fc*/ 	.short	0x0101
        /*01fe*/ 	.byte	0x06
	.zero		1


	//   ....[20]....
        /*0200*/ 	.word	0x000029f0
        /*0204*/ 	.word	0x000000ff
        /*0208*/ 	.word	0x00000008
        /*020c*/ 	.short	0x010a
        /*020e*/ 	.byte	0x2b
	.zero		1


	//   ....[21]....
        /*0210*/ 	.word	0x00004730
        /*0214*/ 	.word	0x00000000
        /*0218*/ 	.word	0x00000000
        /*021c*/ 	.short	0x0101
        /*021e*/ 	.byte	0x29
	.zero		1


	//   ....[22]....
        /*0220*/ 	.word	0x00005020
        /*0224*/ 	.word	0x0000000b
        /*0228*/ 	.word	0x00000018
        /*022c*/ 	.short	0x010a
        /*022e*/ 	.byte	0x3f
	.zero		1


	//   ....[23]....
        /*0230*/ 	.word	0x000055e0
        /*0234*/ 	.word	0x00000006
        /*0238*/ 	.word	0x00000068
        /*023c*/ 	.short	0x0101
        /*023e*/ 	.byte	0x3f
	.zero		1


	//   ....[24]....
        /*0240*/ 	.word	0x00005d00
        /*0244*/ 	.word	0x00000007
        /*0248*/ 	.word	0x00000000
        /*024c*/ 	.short	0x010a
        /*024e*/ 	.byte	0x3f
	.zero		1


	//   ....[25]....
        /*0250*/ 	.word	0x00005d80
        /*0254*/ 	.word	0x00000004
        /*0258*/ 	.word	0x00000000
        /*025c*/ 	.short	0x010a
        /*025e*/ 	.byte	0x3f
	.zero		1


	//   ....[26]....
        /*0260*/ 	.word	0x00005e10
        /*0264*/ 	.word	0x00000005
        /*0268*/ 	.word	0x00000000
        /*026c*/ 	.short	0x010a
        /*026e*/ 	.byte	0x3f
	.zero		1


	//   ....[27]....
        /*0270*/ 	.word	0x00005e80
        /*0274*/ 	.word	0x00000003
        /*0278*/ 	.word	0xfffffff8
        /*027c*/ 	.short	0x010a
        /*027e*/ 	.byte	0x3f
	.zero		1


	//   ....[28]....
        /*0280*/ 	.word	0x00005ed0
        /*0284*/ 	.word	0x00000003
        /*0288*/ 	.word	0x00000000
        /*028c*/ 	.short	0x010a
        /*028e*/ 	.byte	0x3f
	.zero		1


	//   ....[29]....
        /*0290*/ 	.word	0x00005f30
        /*0294*/ 	.word	0x00000004
        /*0298*/ 	.word	0x00000000
        /*029c*/ 	.short	0x010a
        /*029e*/ 	.byte	0x3f
	.zero		1


	//   ....[30]....
        /*02a0*/ 	.word	0x00005f90
        /*02a4*/ 	.word	0x00000003
        /*02a8*/ 	.word	0x00000008
        /*02ac*/ 	.short	0x010a
        /*02ae*/ 	.byte	0x3f
	.zero		1


	//   ....[31]....
        /*02b0*/ 	.word	0x00006060
        /*02b4*/ 	.word	0x0000000b
        /*02b8*/ 	.word	0x00000018
        /*02bc*/ 	.short	0x010a
        /*02be*/ 	.byte	0x3f
	.zero		1


	//   ....[32]....
        /*02c0*/ 	.word	0x00006130
        /*02c4*/ 	.word	0x00000007
        /*02c8*/ 	.word	0x00000000
        /*02cc*/ 	.short	0x010a
        /*02ce*/ 	.byte	0x3f
	.zero		1


	//   ....[33]....
        /*02d0*/ 	.word	0x00006180
        /*02d4*/ 	.word	0x00000004
        /*02d8*/ 	.word	0x00000000
        /*02dc*/ 	.short	0x010a
        /*02de*/ 	.byte	0x3f
	.zero		1


	//----- nvinfo : EIATTR_NUM_MBARRIERS
	.align		4
.L_37:
        /*02e0*/ 	.byte	0x03, 0x38
        /*02e2*/ 	.short	0x000c


	//----- nvinfo : EIATTR_EXIT_INSTR_OFFSETS
	.align		4
        /*02e4*/ 	.byte	0x04, 0x1c
        /*02e6*/ 	.short	(.L_39 - .L_38)


	//   ....[0]....
.L_38:
        /*02e8*/ 	.word	0x00001160


	//   ....[1]....
        /*02ec*/ 	.word	0x000011c0


	//   ....[2]....
        /*02f0*/ 	.word	0x00004d50


	//   ....[3]....
        /*02f4*/ 	.word	0x00004d80


	//   ....[4]....
        /*02f8*/ 	.word	0x00005e60


	//----- nvinfo : EIATTR_MAX_THREADS
	.align		4
.L_39:
        /*02fc*/ 	.byte	0x04, 0x05
        /*02fe*/ 	.short	(.L_41 - .L_40)
.L_40:
        /*0300*/ 	.word	0x00000180
        /*0304*/ 	.word	0x00000001
        /*0308*/ 	.word	0x00000001


	//----- nvinfo : EIATTR_CRS_STACK_SIZE
	.align		4
.L_41:
        /*030c*/ 	.byte	0x04, 0x1e
        /*030e*/ 	.short	(.L_43 - .L_42)
.L_42:
        /*0310*/ 	.word	0x00000000


	//----- nvinfo : EIATTR_CBANK_PARAM_SIZE
	.align		4
.L_43:
        /*0314*/ 	.byte	0x03, 0x19
        /*0316*/ 	.short	0x0470


	//----- nvinfo : EIATTR_PARAM_CBANK
	.align		4
        /*0318*/ 	.byte	0x04, 0x0a
        /*031a*/ 	.short	(.L_45 - .L_44)
	.align		4
.L_44:
        /*031c*/ 	.word	index@(.nv.constant0._ZN7cutlass13device_kernelINS_4gemm6kernel13GemmUniversalIN4cute5tupleIJiiiiEEENS1_10collective13CollectiveMmaINS1_34MainloopSm90TmaGmmaWarpSpecializedILi3ENS5_IJNS4_1CILi1EEESB_SB_EEENS1_32KernelTmaWarpSpecializedPingpongEEENS5_IJNSA_ILi64EEESF_NSA_ILi128EEEEEEfNS5_IJlSB_lEEEfSI_NS4_8TiledMMAINS4_8MMA_AtomIJNS4_4SM904GMMA29MMA_64x64x8_F32TF32TF32_SS_TNILNSM_7ScaleInE1ELSO_1EEEEEENS4_6LayoutISC_NS5_IJNSA_ILi0EEESS_SS_EEEEENS5_IJNS4_10UnderscoreESV_SV_EEEEENS4_13SM90_TMA_LOADENS4_14ComposedLayoutINS4_7SwizzleILi3ELi4ELi3EEENS4_18smem_ptr_flag_bitsILi32EEENSR_INS5_IJNSA_ILi8EEENSA_ILi32EEEEEENS5_IJS15_SB_EEEEEEEvNS4_8identityESY_S19_vS1A_EENS_8epilogue10collective6detail29Sm90TmaWarpSpecializedAdapterINS1D_15DefaultEpilogueIfSI_SI_NS1C_6thread17LinearCombinationIfLi1EffLNS1H_9ScaleType4KindE0ELNS_15FloatRoundStyleE2EfEENS1_15EpilogueDefaultEEEEEvvEEEEvNT_6ParamsE)
        /*0320*/ 	.short	0x0210
        /*0322*/ 	.short	0x0470


	//----- nvinfo : EIATTR_SW_WAR
	.align		4
.L_45:
        /*0324*/ 	.byte	0x04, 0x36
        /*0326*/ 	.short	(.L_47 - .L_46)
.L_46:
        /*0328*/ 	.word	0x00000008
.L_47:


//--------------------- .nv.callgraph             --------------------------
	.section	.nv.callgraph,"",@"SHT_CUDA_CALLGRAPH"
	.align	4
	.sectionentsize	8
	.align		4
        /*0000*/ 	.word	0x00000000
	.align		4
        /*0004*/ 	.word	0xffffffff
	.align		4
        /*0008*/ 	.word	index@(_ZN7cutlass13device_kernelINS_4gemm6kernel13GemmUniversalIN4cute5tupleIJiiiiEEENS1_10collective13CollectiveMmaINS1_34MainloopSm90TmaGmmaWarpSpecializedILi3ENS5_IJNS4_1CILi1EEESB_SB_EEENS1_32KernelTmaWarpSpecializedPingpongEEENS5_IJNSA_ILi64EEESF_NSA_ILi128EEEEEEfNS5_IJlSB_lEEEfSI_NS4_8TiledMMAINS4_8MMA_AtomIJNS4_4SM904GMMA29MMA_64x64x8_F32TF32TF32_SS_TNILNSM_7ScaleInE1ELSO_1EEEEEENS4_6LayoutISC_NS5_IJNSA_ILi0EEESS_SS_EEEEENS5_IJNS4_10UnderscoreESV_SV_EEEEENS4_13SM90_TMA_LOADENS4_14ComposedLayoutINS4_7SwizzleILi3ELi4ELi3EEENS4_18smem_ptr_flag_bitsILi32EEENSR_INS5_IJNSA_ILi8EEENSA_ILi32EEEEEENS5_IJS15_SB_EEEEEEEvNS4_8identityESY_S19_vS1A_EENS_8epilogue10collective6detail29Sm90TmaWarpSpecializedAdapterINS1D_15DefaultEpilogueIfSI_SI_NS1C_6thread17LinearCombinationIfLi1EffLNS1H_9ScaleType4KindE0ELNS_15FloatRoundStyleE2EfEENS1_15EpilogueDefaultEEEEEvvEEEEvNT_6ParamsE)
	.align		4
        /*000c*/ 	.word	index@(__assertfail)
	.align		4
        /*0010*/ 	.word	0x00000000
	.align		4
        /*0014*/ 	.word	0xfffffffe
	.align		4
        /*0018*/ 	.word	0x00000000
	.align		4
        /*001c*/ 	.word	0xfffffffd
	.align		4
        /*0020*/ 	.word	0x00000000
	.align		4
        /*0024*/ 	.word	0xfffffffc


//--------------------- .nv.constant4             --------------------------
	.section	.nv.constant4,"a",@progbits
	.align	8
	.align		8
.nv.constant4:
        /*0000*/ 	.dword	__assertfail
	.align		8
        /*0008*/ 	.dword	__unnamed_1
	.align		8
        /*0010*/ 	.dword	_ZN40_INTERNAL_99c8d2f0_4_k_cu_59b7a6f4_317294cuda3std3__45__cpo5beginE
	.align		8
        /*0018*/ 	.dword	_ZN40_INTERNAL_99c8d2f0_4_k_cu_59b7a6f4_317294cuda3std3__45__cpo3endE
	.align		8
        /*0020*/ 	.dword	_ZN40_INTERNAL_99c8d2f0_4_k_cu_59b7a6f4_317294cuda3std3__45__cpo6cbeginE
	.align		8
        /*0028*/ 	.dword	_ZN40_INTERNAL_99c8d2f0_4_k_cu_59b7a6f4_317294cuda3std3__45__cpo4cendE
	.align		8
        /*0030*/ 	.dword	_ZN40_INTERNAL_99c8d2f0_4_k_cu_59b7a6f4_317294cuda3std3__442_GLOBAL__N__99c8d2f0_4_k_cu_59b7a6f4_317296ignoreE
	.align		8
        /*0038*/ 	.dword	_ZN40_INTERNAL_99c8d2f0_4_k_cu_59b7a6f4_317294cuda3std3__419piecewise_constructE
	.align		8
        /*0040*/ 	.dword	_ZN40_INTERNAL_99c8d2f0_4_k_cu_59b7a6f4_317294cuda3std3__48in_placeE
	.align		8
        /*0048*/ 	.dword	_ZN40_INTERNAL_99c8d2f0_4_k_cu_59b7a6f4_317294cuda3std6ranges3__45__cpo4swapE
	.align		8
        /*0050*/ 	.dword	_ZN40_INTERNAL_99c8d2f0_4_k_cu_59b7a6f4_317294cuda3std6ranges3__45__cpo9iter_moveE
	.align		8
        /*0058*/ 	.dword	_ZN40_INTERNAL_99c8d2f0_4_k_cu_59b7a6f4_317294cute7productE
	.align		8
        /*0060*/ 	.dword	_ZN40_INTERNAL_99c8d2f0_4_k_cu_59b7a6f4_317294cute1_E
	.align		8
        /*0068*/ 	.dword	$str$22
	.align		8
        /*0070*/ 	.dword	$str$23


//--------------------- .text._ZN7cutlass13device_kernelINS_4gemm6kernel13GemmUniversalIN4cute5tupleIJiiiiEEENS1_10collective13CollectiveMmaINS1_34MainloopSm90TmaGmmaWarpSpecializedILi3ENS5_IJNS4_1CILi1EEESB_SB_EEENS1_32KernelTmaWarpSpecializedPingpongEEENS5_IJNSA_ILi64EEESF_NSA_ILi128EEEEEEfNS5_IJlSB_lEEEfSI_NS4_8TiledMMAINS4_8MMA_AtomIJNS4_4SM904GMMA29MMA_64x64x8_F32TF32TF32_SS_TNILNSM_7ScaleInE1ELSO_1EEEEEENS4_6LayoutISC_NS5_IJNSA_ILi0EEESS_SS_EEEEENS5_IJNS4_10UnderscoreESV_SV_EEEEENS4_13SM90_TMA_LOADENS4_14ComposedLayoutINS4_7SwizzleILi3ELi4ELi3EEENS4_18smem_ptr_flag_bitsILi32EEENSR_INS5_IJNSA_ILi8EEENSA_ILi32EEEEEENS5_IJS15_SB_EEEEEEEvNS4_8identityESY_S19_vS1A_EENS_8epilogue10collective6detail29Sm90TmaWarpSpecializedAdapterINS1D_15DefaultEpilogueIfSI_SI_NS1C_6thread17LinearCombinationIfLi1EffLNS1H_9ScaleType4KindE0ELNS_15FloatRoundStyleE2EfEENS1_15EpilogueDefaultEEEEEvvEEEEvNT_6ParamsE --------------------------
	.section	.text._ZN7cutlass13device_kernelINS_4gemm6kernel13GemmUniversalIN4cute5tupleIJiiiiEEENS1_10collective13CollectiveMmaINS1_34MainloopSm90TmaGmmaWarpSpecializedILi3ENS5_IJNS4_1CILi1EEESB_SB_EEENS1_32KernelTmaWarpSpecializedPingpongEEENS5_IJNSA_ILi64EEESF_NSA_ILi128EEEEEEfNS5_IJlSB_lEEEfSI_NS4_8TiledMMAINS4_8MMA_AtomIJNS4_4SM904GMMA29MMA_64x64x8_F32TF32TF32_SS_TNILNSM_7ScaleInE1ELSO_1EEEEEENS4_6LayoutISC_NS5_IJNSA_ILi0EEESS_SS_EEEEENS5_IJNS4_10UnderscoreESV_SV_EEEEENS4_13SM90_TMA_LOADENS4_14ComposedLayoutINS4_7SwizzleILi3ELi4ELi3EEENS4_18smem_ptr_flag_bitsILi32EEENSR_INS5_IJNSA_ILi8EEENSA_ILi32EEEEEENS5_IJS15_SB_EEEEEEEvNS4_8identityESY_S19_vS1A_EENS_8epilogue10collective6detail29Sm90TmaWarpSpecializedAdapterINS1D_15DefaultEpilogueIfSI_SI_NS1C_6thread17LinearCombinationIfLi1EffLNS1H_9ScaleType4KindE0ELNS_15FloatRoundStyleE2EfEENS1_15EpilogueDefaultEEEEEvvEEEEvNT_6ParamsE,"ax",@progbits
	.align	128
.text._ZN7cutlass13device_kernelINS_4gemm6kernel13GemmUniversalIN4cute5tupleIJiiiiEEENS1_10collective13CollectiveMmaINS1_34MainloopSm90TmaGmmaWarpSpecializedILi3ENS5_IJNS4_1CILi1EEESB_SB_EEENS1_32KernelTmaWarpSpecializedPingpongEEENS5_IJNSA_ILi64EEESF_NSA_ILi128EEEEEEfNS5_IJlSB_lEEEfSI_NS4_8TiledMMAINS4_8MMA_AtomIJNS4_4SM904GMMA29MMA_64x64x8_F32TF32TF32_SS_TNILNSM_7ScaleInE1ELSO_1EEEEEENS4_6LayoutISC_NS5_IJNSA_ILi0EEESS_SS_EEEEENS5_IJNS4_10UnderscoreESV_SV_EEEEENS4_13SM90_TMA_LOADENS4_14ComposedLayoutINS4_7SwizzleILi3ELi4ELi3EEENS4_18smem_ptr_flag_bitsILi32EEENSR_INS5_IJNSA_ILi8EEENSA_ILi32EEEEEENS5_IJS15_SB_EEEEEEEvNS4_8identityESY_S19_vS1A_EENS_8epilogue10collective6detail29Sm90TmaWarpSpecializedAdapterINS1D_15DefaultEpilogueIfSI_SI_NS1C_6thread17LinearCombinationIfLi1EffLNS1H_9ScaleType4KindE0ELNS_15FloatRoundStyleE2EfEENS1_15EpilogueDefaultEEEEEvvEEEEvNT_6ParamsE:
        .type           _ZN7cutlass13device_kernelINS_4gemm6kernel13GemmUniversalIN4cute5tupleIJiiiiEEENS1_10collective13CollectiveMmaINS1_34MainloopSm90TmaGmmaWarpSpecializedILi3ENS5_IJNS4_1CILi1EEESB_SB_EEENS1_32KernelTmaWarpSpecializedPingpongEEENS5_IJNSA_ILi64EEESF_NSA_ILi128EEEEEEfNS5_IJlSB_lEEEfSI_NS4_8TiledMMAINS4_8MMA_AtomIJNS4_4SM904GMMA29MMA_64x64x8_F32TF32TF32_SS_TNILNSM_7ScaleInE1ELSO_1EEEEEENS4_6LayoutISC_NS5_IJNSA_ILi0EEESS_SS_EEEEENS5_IJNS4_10UnderscoreESV_SV_EEEEENS4_13SM90_TMA_LOADENS4_14ComposedLayoutINS4_7SwizzleILi3ELi4ELi3EEENS4_18smem_ptr_flag_bitsILi32EEENSR_INS5_IJNSA_ILi8EEENSA_ILi32EEEEEENS5_IJS15_SB_EEEEEEEvNS4_8identityESY_S19_vS1A_EENS_8epilogue10collective6detail29Sm90TmaWarpSpecializedAdapterINS1D_15DefaultEpilogueIfSI_SI_NS1C_6thread17LinearCombinationIfLi1EffLNS1H_9ScaleType4KindE0ELNS_15FloatRoundStyleE2EfEENS1_15EpilogueDefaultEEEEEvvEEEEvNT_6ParamsE,@function
        .size           _ZN7cutlass13device_kernelINS_4gemm6kernel13GemmUniversalIN4cute5tupleIJiiiiEEENS1_10collective13CollectiveMmaINS1_34MainloopSm90TmaGmmaWarpSpecializedILi3ENS5_IJNS4_1CILi1EEESB_SB_EEENS1_32KernelTmaWarpSpecializedPingpongEEENS5_IJNSA_ILi64EEESF_NSA_ILi128EEEEEEfNS5_IJlSB_lEEEfSI_NS4_8TiledMMAINS4_8MMA_AtomIJNS4_4SM904GMMA29MMA_64x64x8_F32TF32TF32_SS_TNILNSM_7ScaleInE1ELSO_1EEEEEENS4_6LayoutISC_NS5_IJNSA_ILi0EEESS_SS_EEEEENS5_IJNS4_10UnderscoreESV_SV_EEEEENS4_13SM90_TMA_LOADENS4_14ComposedLayoutINS4_7SwizzleILi3ELi4ELi3EEENS4_18smem_ptr_flag_bitsILi32EEENSR_INS5_IJNSA_ILi8EEENSA_ILi32EEEEEENS5_IJS15_SB_EEEEEEEvNS4_8identityESY_S19_vS1A_EENS_8epilogue10collective6detail29Sm90TmaWarpSpecializedAdapterINS1D_15DefaultEpilogueIfSI_SI_NS1C_6thread17LinearCombinationIfLi1EffLNS1H_9ScaleType4KindE0ELNS_15FloatRoundStyleE2EfEENS1_15EpilogueDefaultEEEEEvvEEEEvNT_6ParamsE,(.L_x_131 - _ZN7cutlass13device_kernelINS_4gemm6kernel13GemmUniversalIN4cute5tupleIJiiiiEEENS1_10collective13CollectiveMmaINS1_34MainloopSm90TmaGmmaWarpSpecializedILi3ENS5_IJNS4_1CILi1EEESB_SB_EEENS1_32KernelTmaWarpSpecializedPingpongEEENS5_IJNSA_ILi64EEESF_NSA_ILi128EEEEEEfNS5_IJlSB_lEEEfSI_NS4_8TiledMMAINS4_8MMA_AtomIJNS4_4SM904GMMA29MMA_64x64x8_F32TF32TF32_SS_TNILNSM_7ScaleInE1ELSO_1EEEEEENS4_6LayoutISC_NS5_IJNSA_ILi0EEESS_SS_EEEEENS5_IJNS4_10UnderscoreESV_SV_EEEEENS4_13SM90_TMA_LOADENS4_14ComposedLayoutINS4_7SwizzleILi3ELi4ELi3EEENS4_18smem_ptr_flag_bitsILi32EEENSR_INS5_IJNSA_ILi8EEENSA_ILi32EEEEEENS5_IJS15_SB_EEEEEEEvNS4_8identityESY_S19_vS1A_EENS_8epilogue10collective6detail29Sm90TmaWarpSpecializedAdapterINS1D_15DefaultEpilogueIfSI_SI_NS1C_6thread17LinearCombinationIfLi1EffLNS1H_9ScaleType4KindE0ELNS_15FloatRoundStyleE2EfEENS1_15EpilogueDefaultEEEEEvvEEEEvNT_6ParamsE)
        .other          _ZN7cutlass13device_kernelINS_4gemm6kernel13GemmUniversalIN4cute5tupleIJiiiiEEENS1_10collective13CollectiveMmaINS1_34MainloopSm90TmaGmmaWarpSpecializedILi3ENS5_IJNS4_1CILi1EEESB_SB_EEENS1_32KernelTmaWarpSpecializedPingpongEEENS5_IJNSA_ILi64EEESF_NSA_ILi128EEEEEEfNS5_IJlSB_lEEEfSI_NS4_8TiledMMAINS4_8MMA_AtomIJNS4_4SM904GMMA29MMA_64x64x8_F32TF32TF32_SS_TNILNSM_7ScaleInE1ELSO_1EEEEEENS4_6LayoutISC_NS5_IJNSA_ILi0EEESS_SS_EEEEENS5_IJNS4_10UnderscoreESV_SV_EEEEENS4_13SM90_TMA_LOADENS4_14ComposedLayoutINS4_7SwizzleILi3ELi4ELi3EEENS4_18smem_ptr_flag_bitsILi32EEENSR_INS5_IJNSA_ILi8EEENSA_ILi32EEEEEENS5_IJS15_SB_EEEEEEEvNS4_8identityESY_S19_vS1A_EENS_8epilogue10collective6detail29Sm90TmaWarpSpecializedAdapterINS1D_15DefaultEpilogueIfSI_SI_NS1C_6thread17LinearCombinationIfLi1EffLNS1H_9ScaleType4KindE0ELNS_15FloatRoundStyleE2EfEENS1_15EpilogueDefaultEEEEEvvEEEEvNT_6ParamsE,@"STO_CUDA_ENTRY STV_DEFAULT"
_ZN7cutlass13device_kernelINS_4gemm6kernel13GemmUniversalIN4cute5tupleIJiiiiEEENS1_10collective13CollectiveMmaINS1_34MainloopSm90TmaGmmaWarpSpecializedILi3ENS5_IJNS4_1CILi1EEESB_SB_EEENS1_32KernelTmaWarpSpecializedPingpongEEENS5_IJNSA_ILi64EEESF_NSA_ILi128EEEEEEfNS5_IJlSB_lEEEfSI_NS4_8TiledMMAINS4_8MMA_AtomIJNS4_4SM904GMMA29MMA_64x64x8_F32TF32TF32_SS_TNILNSM_7ScaleInE1ELSO_1EEEEEENS4_6LayoutISC_NS5_IJNSA_ILi0EEESS_SS_EEEEENS5_IJNS4_10UnderscoreESV_SV_EEEEENS4_13SM90_TMA_LOADENS4_14ComposedLayoutINS4_7SwizzleILi3ELi4ELi3EEENS4_18smem_ptr_flag_bitsILi32EEENSR_INS5_IJNSA_ILi8EEENSA_ILi32EEEEEENS5_IJS15_SB_EEEEEEEvNS4_8identityESY_S19_vS1A_EENS_8epilogue10collective6detail29Sm90TmaWarpSpecializedAdapterINS1D_15DefaultEpilogueIfSI_SI_NS1C_6thread17LinearCombinationIfLi1EffLNS1H_9ScaleType4KindE0ELNS_15FloatRoundStyleE2EfEENS1_15EpilogueDefaultEEEEEvvEEEEvNT_6ParamsE:
[----:B------:R-:W0:Y:S02]  /*0000*/  LDC R1, c[0x0][0x28] ;  /* 0x00000a00ff017b82 */ /* 0x000e240000000800 */
[----:B0-----:R-:W-:Y:S01]  /*0010*/  VIADD R1, R1, 0xfffffff8 ;  /* 0xfffffff801017836 */ /* 0x001fe20000000000 */
[----:B------:R-:W0:Y:S01]  /*0020*/  S2R R4, SR_TID.X ;  /* 0x0000000000047919 */ /* 0x000e220000002100 */
[----:B------:R-:W-:Y:S01]  /*0030*/  ELECT P0, URZ, PT ;  /* 0x00000000003f782f */ /* 0x000fe20003800000 */
[----:B------:R-:W-:Y:S01]  /*0040*/  BSSY B0, `(.L_x_0) ;  /* 0x000000f000007945 */ /* 0x000fe20003800000 */
[--C-:B0-----:R-:W-:Y:S02]  /*0050*/  SHF.R.U32.HI R0, RZ, 0x5, R4.reuse ;  /* 0x00000005ff007819 */ /* 0x101fe40000011604 */
[----:B------:R-:W-:-:S03]  /*0060*/  SHF.R.U32.HI R5, RZ, 0x7, R4 ;  /* 0x00000007ff057819 */ /* 0x000fc60000011604 */
[----:B------:R-:W0:Y:S04]  /*0070*/  SHFL.IDX PT, R2, R0, RZ, 0x1f ;  /* 0x00001fff00027589 */ /* 0x000e2800000e0000 */
[----:B------:R1:W2:Y:S01]  /*0080*/  SHFL.IDX PT, R7, R5, RZ, 0x1f ;  /* 0x00001fff05077589 */ /* 0x0002a200000e0000 */
[----:B0-----:R-:W-:-:S13]  /*0090*/  ISETP.NE.OR P0, PT, R2, RZ, !P0 ;  /* 0x000000ff0200720c */ /* 0x001fda0004705670 */
[----:B-12---:R-:W-:Y:S05]  /*00a0*/  @P0 BRA `(.L_x_1) ;  /* 0x0000000000200947 */ /* 0x006fea0003800000 */
[----:B------:R-:W-:Y:S02]  /*00b0*/  ULDC.64 UR4, c[0x0][0x198] ;  /* 0x0000660000047ab9 */ /* 0x000fe40000000a00 */
[----:B------:R-:W-:Y:S02]  /*00c0*/  UIADD3 UR6, UP0, UR4, 0xf0, URZ ;  /* 0x000000f004067890 */ /* 0x000fe4000ff1e03f */
[----:B------:R-:W-:Y:S02]  /*00d0*/  UIADD3 UR4, UP1, UR4, 0x1f0, URZ ;  /* 0x000001f004047890 */ /* 0x000fe4000ff3e03f */
[----:B------:R-:W-:Y:S02]  /*00e0*/  UIADD3.X UR7, URZ, UR5, URZ, UP0, !UPT ;  /* 0x000000053f077290 */ /* 0x000fe400087fe43f */
[----:B------:R-:W-:-:S07]  /*00f0*/  UIADD3.X UR5, URZ, UR5, URZ, UP1, !UPT ;  /* 0x000000053f057290 */ /* 0x000fce0008ffe43f */
[----:B------:R0:W-:Y:S02]  /*0100*/  UTMACCTL.PF [UR6] ;  /* 0x00000000060079b9 */ /* 0x0001e40008040000 */
[----:B------:R0:W-:Y:S02]  /*0110*/  UTMACCTL.PF [UR4] ;  /* 0x00000000040079b9 */ /* 0x0001e40008040000 */
[----:B0-----:R-:W-:Y:S01]  /*0120*/  NOP ;  /* 0x0000000000007918 */ /* 0x001fe20000000000 */
.L_x_1:
[----:B------:R-:W-:Y:S05]  /*0130*/  BSYNC B0 ;  /* 0x0000000000007941 */ /* 0x000fea0003800000 */
.L_x_0:
[----:B------:R-:W0:Y:S02]  /*0140*/  SHFL.IDX PT, R3, R0, RZ, 0x1f ;  /* 0x00001fff00037589 */ /* 0x000e2400000e0000 */
[----:B0-----:R-:W-:-:S13]  /*0150*/  ISETP.NE.AND P0, PT, R3, RZ, PT ;  /* 0x000000ff0300720c */ /* 0x001fda0003f05270 */
[----:B------:R-:W-:Y:S05]  /*0160*/  @P0 BRA `(.L_x_2) ;  /* 0x0000000000500947 */ /* 0x000fea0003800000 */
[----:B------:R-:W0:Y:S01]  /*0170*/  S2UR UR8, SR_CgaCtaId ;  /* 0x00000000000879c3 */ /* 0x000e220000008800 */
[----:B------:R-:W-:Y:S01]  /*0180*/  UMOV UR4, 0x400 ;  /* 0x0000040000047882 */ /* 0x000fe20000000000 */
[----:B------:R-:W-:Y:S01]  /*0190*/  UMOV UR5, 0x1 ;  /* 0x0000000100057882 */ /* 0x000fe20000000000 */
[----:B------:R-:W-:Y:S01]  /*01a0*/  UMOV UR6, 0x80 ;  /* 0x0000008000067882 */ /* 0x000fe20000000000 */
[----:B------:R-:W-:Y:S01]  /*01b0*/  ELECT P0, URZ, PT ;  /* 0x00000000003f782f */ /* 0x000fe20003800000 */
[----:B------:R-:W-:-:S04]  /*01c0*/  UIADD3 UR6, -UR6, 0x100000, URZ ;  /* 0x0010000006067890 */ /* 0x000fc8000fffe13f */
[----:B------:R-:W-:Y:S02]  /*01d0*/  USHF.L.U32 UR7, UR6, 0xb, URZ ;  /* 0x0000000b06077899 */ /* 0x000fe4000800063f */
[----:B------:R-:W-:Y:S02]  /*01e0*/  USHF.L.U32 UR6, UR6, 0x1, URZ ;  /* 0x0000000106067899 */ /* 0x000fe4000800063f */
[----:B0-----:R-:W-:Y:S02]  /*01f0*/  ULEA UR8, UR8, UR4, 0x18 ;  /* 0x0000000408087291 */ /* 0x001fe4000f8ec03f */
[----:B------:R-:W-:-:S04]  /*0200*/  UIADD3 UR4, -UR5, 0x100000, URZ ;  /* 0x0010000005047890 */ /* 0x000fc8000fffe13f */
[----:B------:R-:W-:Y:S02]  /*0210*/  USHF.L.U32 UR5, UR4, 0xb, URZ ;  /* 0x0000000b04057899 */ /* 0x000fe4000800063f */
[----:B------:R-:W-:Y:S01]  /*0220*/  USHF.L.U32 UR4, UR4, 0x1, URZ ;  /* 0x0000000104047899 */ /* 0x000fe2000800063f */
[----:B------:R-:W0:Y:S11]  /*0230*/  FENCE.VIEW.ASYNC.S ;  /* 0x00000000000073c6 */ /* 0x000e360000000000 */
[----:B0-----:R0:W1:Y:S01]  /*0240*/  SYNCS.EXCH.64 URZ, [UR8], UR4 ;  /* 0x00000004083f75b2 */ /* 0x0010620008000100 */
[----:B------:R0:W2:Y:S01]  /*0250*/  SYNCS.EXCH.64 URZ, [UR8+0x18], UR6 ;  /* 0x00001806083f75b2 */ /* 0x0000a20008000100 */
[----:B------:R0:W3:Y:S01]  /*0260*/  SYNCS.EXCH.64 URZ, [UR8+0x8], UR4 ;  /* 0x00000804083f75b2 */ /* 0x0000e20008000100 */
[----:B------:R0:W4:Y:S01]  /*0270*/  SYNCS.EXCH.64 URZ, [UR8+0x20], UR6 ;  /* 0x00002006083f75b2 */ /* 0x0001220008000100 */
[----:B------:R0:W0:Y:S01]  /*0280*/  SYNCS.EXCH.64 URZ, [UR8+0x10], UR4 ;  /* 0x00001004083f75b2 */ /* 0x0000220008000100 */
[----:B------:R0:W0:Y:S01]  /*0290*/  SYNCS.EXCH.64 URZ, [UR8+0x28], UR6 ;  /* 0x00002806083f75b2 */ /* 0x0000220008000100 */
[----:B------:R-:W-:Y:S01]  /*02a0*/  NOP ;  /* 0x0000000000007918 */ /* 0x000fe20000000000 */
.L_x_2:
[----:B------:R-:W5:Y:S01]  /*02b0*/  SHFL.IDX PT, R6, R0, RZ, 0x1f ;  /* 0x00001fff00067589 */ /* 0x000f6200000e0000 */
[----:B------:R-:W-:Y:S01]  /*02c0*/  ELECT P0, URZ, PT ;  /* 0x00000000003f782f */ /* 0x000fe20003800000 */
[----:B------:R-:W-:Y:S01]  /*02d0*/  NOP ;  /* 0x0000000000007918 */ /* 0x000fe20000000000 */
[----:B------:R-:W-:Y:S01]  /*02e0*/  ELECT P1, URZ, PT ;  /* 0x00000000003f782f */ /* 0x000fe20003820000 */
[----:B------:R-:W1:Y:S01]  /*02f0*/  SHFL.IDX PT, R3, R0, RZ, 0x1f ;  /* 0x00001fff00037589 */ /* 0x000e6200000e0000 */
[----:B0-----:R-:W-:Y:S01]  /*0300*/  UMOV UR4, 0x20 ;  /* 0x0000002000047882 */ /* 0x001fe20000000000 */
[----:B------:R-:W-:Y:S01]  /*0310*/  UMOV UR11, 0x80 ;  /* 0x00000080000b7882 */ /* 0x000fe20000000000 */
[----:B------:R-:W-:Y:S01]  /*0320*/  NOP ;  /* 0x0000000000007918 */ /* 0x000fe20000000000 */
[----:B------:R-:W0:Y:S01]  /*0330*/  SHFL.IDX PT, R5, R5, RZ, 0x1f ;  /* 0x00001fff05057589 */ /* 0x000e2200000e0000 */
[C---:B------:R-:W-:Y:S01]  /*0340*/  VIADD R31, R7.reuse, 0xffffffff ;  /* 0xffffffff071f7836 */ /* 0x040fe20000000000 */
[----:B------:R-:W-:Y:S01]  /*0350*/  ULDC.64 UR48, c[0x0][0x208] ;  /* 0x0000820000307ab9 */ /* 0x000fe20000000a00 */
[----:B------:R-:W-:-:S03]  /*0360*/  ISETP.NE.AND P2, PT, R7, RZ, PT ;  /* 0x000000ff0700720c */ /* 0x000fc60003f45270 */
[----:B------:R-:W-:Y:S02]  /*0370*/  ISETP.GE.U32.AND P3, PT, R31, 0x2, PT ;  /* 0x000000021f00780c */ /* 0x000fe40003f66070 */
[----:B-----5:R-:W-:Y:S02]  /*0380*/  ISETP.NE.OR P0, PT, R6, RZ, !P0 ;  /* 0x000000ff0600720c */ /* 0x020fe40004705670 */
[----:B-1----:R-:W-:Y:S02]  /*0390*/  ISETP.NE.OR P1, PT, R3, RZ, !P1 ;  /* 0x000000ff0300720c */ /* 0x002fe40004f25670 */
[----:B------:R-:W-:Y:S02]  /*03a0*/  SHF.R.S32.HI R3, RZ, 0x1f, R2 ;  /* 0x0000001fff037819 */ /* 0x000fe40000011402 */
[----:B0-----:R-:W-:Y:S02]  /*03b0*/  R2UR UR43, R5 ;  /* 0x00000000052b72ca */ /* 0x001fe400000e0000 */
[----:B------:R-:W-:-:S05]  /*03c0*/  LEA.HI R3, R3, R2, RZ, 0x2 ;  /* 0x0000000203037211 */ /* 0x000fca00078f10ff */
[----:B------:R-:W-:Y:S01]  /*03d0*/  VOTEU.ALL UP0, P0 ;  /* 0x00000000003f7886 */ /* 0x000fe20000000000 */
[----:B------:R-:W-:Y:S01]  /*03e0*/  LOP3.LUT R3, R3, 0xfffffffc, RZ, 0xc0, !PT ;  /* 0xfffffffc03037812 */ /* 0x000fe200078ec0ff */
[----:B------:R-:W-:-:S03]  /*03f0*/  VOTEU.ALL UP1, P1 ;  /* 0x00000000003f7886 */ /* 0x000fc60000820000 */
[----:B------:R-:W0:Y:S01]  /*0400*/  @!UP0 S2UR UR7, SR_CgaCtaId ;  /* 0x00000000000789c3 */ /* 0x000e220000008800 */
[----:B------:R-:W-:Y:S01]  /*0410*/  @!UP0 UMOV UR6, 0x400 ;  /* 0x0000040000068882 */ /* 0x000fe20000000000 */
[----:B------:R-:W-:-:S04]  /*0420*/  @!UP0 UIADD3 UR4, -UR4, 0x100000, URZ ;  /* 0x0010000004048890 */ /* 0x000fc8000fffe13f */
[----:B------:R-:W-:Y:S02]  /*0430*/  @!UP0 USHF.L.U32 UR5, UR4, 0xb, URZ ;  /* 0x0000000b04058899 */ /* 0x000fe4000800063f */
[----:B------:R-:W-:Y:S01]  /*0440*/  @!UP0 USHF.L.U32 UR4, UR4, 0x1, URZ ;  /* 0x0000000104048899 */ /* 0x000fe2000800063f */
[----:B------:R-:W-:Y:S01]  /*0450*/  IMAD.IADD R14, R2, 0x1, -R3 ;  /* 0x00000001020e7824 */ /* 0x000fe200078e0a03 */
[----:B------:R-:W-:Y:S01]  /*0460*/  @!UP1 UMOV UR9, 0x400 ;  /* 0x0000040000099882 */ /* 0x000fe20000000000 */
[----:B------:R-:W-:Y:S01]  /*0470*/  VOTEU.ALL UP2, P1 ;  /* 0x00000000003f7886 */ /* 0x000fe20000840000 */
[----:B------:R-:W-:Y:S01]  /*0480*/  VOTEU.ALL UP3, P1 ;  /* 0x00000000003f7886 */ /* 0x000fe20000860000 */
[----:B------:R-:W-:Y:S01]  /*0490*/  VOTEU.ALL UP4, P1 ;  /* 0x00000000003f7886 */ /* 0x000fe20000880000 */
[----:B------:R-:W1:Y:S01]  /*04a0*/  @!UP1 S2UR UR10, SR_CgaCtaId ;  /* 0x00000000000a99c3 */ /* 0x000e620000008800 */
[----:B------:R-:W-:Y:S01]  /*04b0*/  VOTEU.ALL UP5, P1 ;  /* 0x00000000003f7886 */ /* 0x000fe200008a0000 */
[----:B------:R-:W-:-:S04]  /*04c0*/  SHF.R.S32.HI R3, RZ, 0x1f, R4 ;  /* 0x0000001fff037819 */ /* 0x000fc80000011404 */
[----:B------:R-:W-:-:S04]  /*04d0*/  LEA.HI R3, R3, R4, RZ, 0x7 ;  /* 0x0000000403037211 */ /* 0x000fc800078f38ff */
[----:B------:R-:W-:-:S05]  /*04e0*/  LOP3.LUT R3, R3, 0xffffff80, RZ, 0xc0, !PT ;  /* 0xffffff8003037812 */ /* 0x000fca00078ec0ff */
[----:B------:R-:W-:Y:S01]  /*04f0*/  IMAD.IADD R5, R4, 0x1, -R3 ;  /* 0x0000000104057824 */ /* 0x000fe200078e0a03 */
[----:B0-----:R-:W-:Y:S02]  /*0500*/  @!UP0 ULEA UR8, UR7, UR6, 0x18 ;  /* 0x0000000607088291 */ /* 0x001fe4000f8ec03f */
[----:B------:R-:W-:-:S04]  /*0510*/  @!UP1 UIADD3 UR6, -UR11, 0x100000, URZ ;  /* 0x001000000b069890 */ /* 0x000fc8000fffe13f */
[----:B------:R-:W-:Y:S02]  /*0520*/  @!UP1 USHF.L.U32 UR7, UR6, 0xb, URZ ;  /* 0x0000000b06079899 */ /* 0x000fe4000800063f */
[----:B------:R-:W-:Y:S01]  /*0530*/  @!UP1 USHF.L.U32 UR6, UR6, 0x1, URZ ;  /* 0x0000000106069899 */ /* 0x000fe2000800063f */
[----:B------:R-:W-:Y:S01]  /*0540*/  VOTEU.ALL UP0, P0 ;  /* 0x00000000003f7886 */ /* 0x000fe20000000000 */
[----:B-1----:R-:W-:Y:S01]  /*0550*/  @!UP1 ULEA UR9, UR10, UR9, 0x18 ;  /* 0x000000090a099291 */ /* 0x002fe2000f8ec03f */
[----:B------:R-:W-:Y:S02]  /*0560*/  VOTEU.ALL UP1, P0 ;  /* 0x00000000003f7886 */ /* 0x000fe40000020000 */
[----:B------:R-:W-:Y:S01]  /*0570*/  ULDC.64 UR10, c[0x0][0x598] ;  /* 0x00016600000a7ab9 */ /* 0x000fe20000000a00 */
[----:B------:R-:W-:Y:S01]  /*0580*/  ISETP.NE.AND P0, PT, R14, 0x3, PT ;  /* 0x000000030e00780c */ /* 0x000fe20003f05270 */
[----:B------:R-:W0:Y:S02]  /*0590*/  FENCE.VIEW.ASYNC.S ;  /* 0x00000000000073c6 */ /* 0x000e240000000000 */
[----:B0-----:R0:W2:Y:S01]  /*05a0*/  @!UP0 SYNCS.EXCH.64 URZ, [UR8+0x60], UR4 ;  /* 0x00006004083f85b2 */ /* 0x0010a20008000100 */
[----:B------:R-:W-:-:S02]  /*05b0*/  ISETP.NE.U32.AND P1, PT, RZ, UR10, PT ;  /* 0x0000000aff007c0c */ /* 0x000fc4000bf25070 */
[----:B------:R-:W-:Y:S02]  /*05c0*/  ISETP.EQ.OR P0, PT, R14, RZ, !P0 ;  /* 0x000000ff0e00720c */ /* 0x000fe40004702670 */
[----:B------:R-:W-:Y:S02]  /*05d0*/  ISETP.NE.AND.EX P1, PT, RZ, UR11, PT, P1 ;  /* 0x0000000bff007c0c */ /* 0x000fe4000bf25310 */
[----:B------:R-:W-:-:S04]  /*05e0*/  ISETP.EQ.AND P0, PT, R7, RZ, P0 ;  /* 0x000000ff0700720c */ /* 0x000fc80000702270 */
[----:B------:R-:W-:-:S04]  /*05f0*/  SEL R23, RZ, 0x1, !P0 ;  /* 0x00000001ff177807 */ /* 0x000fc80004000000 */
[----:B------:R-:W-:Y:S01]  /*0600*/  SEL R23, R23, 0x2, P3 ;  /* 0x0000000217177807 */ /* 0x000fe20001800000 */
[----:B------:R0:W2:Y:S01]  /*0610*/  @!UP1 SYNCS.EXCH.64 URZ, [UR8+0x68], UR4 ;  /* 0x00006804083f95b2 */ /* 0x0000a20008000100 */
[----:B------:R-:W-:Y:S01]  /*0620*/  NOP ;  /* 0x0000000000007918 */ /* 0x000fe20000000000 */
[----:B------:R0:W2:Y:S01]  /*0630*/  @!UP2 SYNCS.EXCH.64 URZ, [UR9+0x40], UR6 ;  /* 0x00004006093fa5b2 */ /* 0x0000a20008000100 */
[----:B------:R0:W2:Y:S01]  /*0640*/  @!UP3 SYNCS.EXCH.64 URZ, [UR9+0x48], UR6 ;  /* 0x00004806093fb5b2 */ /* 0x0000a20008000100 */
[----:B------:R0:W2:Y:S01]  /*0650*/  @!UP4 SYNCS.EXCH.64 URZ, [UR9+0x50], UR6 ;  /* 0x00005006093fc5b2 */ /* 0x0000a20008000100 */
[----:B------:R0:W2:Y:S01]  /*0660*/  @!UP5 SYNCS.EXCH.64 URZ, [UR9+0x58], UR6 ;  /* 0x00005806093fd5b2 */ /* 0x0000a20008000100 */
[----:B------:R-:W-:Y:S01]  /*0670*/  NOP ;  /* 0x0000000000007918 */ /* 0x000fe20000000000 */
[----:B--234-:R-:W-:Y:S06]  /*0680*/  BAR.SYNC.DEFER_BLOCKING 0x0 ;  /* 0x0000000000007b1d */ /* 0x01cfec0000010000 */
[----:B0-----:R-:W-:Y:S05]  /*0690*/  @!P1 BRA `(.L_x_3) ;  /* 0x00000000001c9947 */ /* 0x001fea0003800000 */
[----:B------:R-:W0:Y:S02]  /*06a0*/  LDC.64 R2, c[0x0][0x598] ;  /* 0x00016600ff027b82 */ /* 0x000e240000000a00 */
[----:B0-----:R-:W2:Y:S02]  /*06b0*/  LDG.E.64 R2, desc[UR48][R2.64] ;  /* 0x0000003002027981 */ /* 0x001ea4000c1e1b00 */
[----:B--2---:R-:W-:-:S04]  /*06c0*/  ISETP.NE.U32.AND P0, PT, R2, RZ, PT ;  /* 0x000000ff0200720c */ /* 0x004fc80003f05070 */
[----:B------:R-:W-:-:S13]  /*06d0*/  ISETP.NE.AND.EX P0, PT, R3, RZ, PT, P0 ;  /* 0x000000ff0300720c */ /* 0x000fda0003f05300 */
[----:B------:R-:W-:Y:S05]  /*06e0*/  @!P0 BRA `(.L_x_3) ;  /* 0x0000000000088947 */ /* 0x000fea0003800000 */
[----:B------:R1:W5:Y:S01]  /*06f0*/  LD.E R56, desc[UR48][R2.64] ;  /* 0x0000003002387980 */ /* 0x000362000c101900 */
[----:B------:R-:W-:Y:S05]  /*0700*/  BRA `(.L_x_4) ;  /* 0x0000000000247947 */ /* 0x000fea0003800000 */
.L_x_3:
[----:B------:R-:W-:Y:S02]  /*0710*/  ULDC.64 UR4, c[0x0][0x588] ;  /* 0x0001620000047ab9 */ /* 0x000fe40000000a00 */
[----:B------:R-:W-:-:S04]  /*0720*/  ISETP.NE.U32.AND P0, PT, RZ, UR4, PT ;  /* 0x00000004ff007c0c */ /* 0x000fc8000bf05070 */
[----:B------:R-:W-:-:S13]  /*0730*/  ISETP.NE.AND.EX P0, PT, RZ, UR5, PT, P0 ;  /* 0x00000005ff007c0c */ /* 0x000fda000bf05300 */
[----:B------:R-:W-:Y:S05]  /*0740*/  @!P0 BRA `(.L_x_5) ;  /* 0x00000000000c8947 */ /* 0x000fea0003800000 */
[----:B------:R-:W0:Y:S02]  /*0750*/  LDC.64 R56, c[0x0][0x588] ;  /* 0x00016200ff387b82 */ /* 0x000e240000000a00 */
[----:B0-----:R0:W5:Y:S01]  /*0760*/  LDG.E R56, desc[UR48][R56.64] ;  /* 0x0000003038387981 */ /* 0x001162000c1e1900 */
[----:B------:R-:W-:Y:S05]  /*0770*/  BRA `(.L_x_4) ;  /* 0x0000000000087947 */ /* 0x000fea0003800000 */
.L_x_5:
[----:B------:R-:W-:Y:S02]  /*0780*/  ULDC UR4, c[0x0][0x580] ;  /* 0x0001600000047ab9 */ /* 0x000fe40000000800 */
[----:B------:R-:W-:-:S07]  /*0790*/  IMAD.U32 R56, RZ, RZ, UR4 ;  /* 0x00000004ff387e24 */ /* 0x000fce000f8e00ff */
.L_x_4:
[----:B------:R-:W-:Y:S02]  /*07a0*/  ULDC.64 UR4, c[0x0][0x5a0] ;  /* 0x0001680000047ab9 */ /* 0x000fe40000000a00 */
[----:B------:R-:W-:-:S04]  /*07b0*/  ISETP.NE.U32.AND P0, PT, RZ, UR4, PT ;  /* 0x00000004ff007c0c */ /* 0x000fc8000bf05070 */
[----:B------:R-:W-:-:S13]  /*07c0*/  ISETP.NE.AND.EX P0, PT, RZ, UR5, PT, P0 ;  /* 0x00000005ff007c0c */ /* 0x000fda000bf05300 */
[----:B------:R-:W-:Y:S05]  /*07d0*/  @!P0 BRA `(.L_x_6) ;  /* 0x00000000001c8947 */ /* 0x000fea0003800000 */
[----:B-1----:R-:W1:Y:S02]  /*07e0*/  LDC.64 R2, c[0x0][0x5a0] ;  /* 0x00016800ff027b82 */ /* 0x002e640000000a00 */
[----:B-1----:R-:W2:Y:S02]  /*07f0*/  LDG.E.64 R2, desc[UR48][R2.64] ;  /* 0x0000003002027981 */ /* 0x002ea4000c1e1b00 */
[----:B--2---:R-:W-:-:S04]  /*0800*/  ISETP.NE.U32.AND P0, PT, R2, RZ, PT ;  /* 0x000000ff0200720c */ /* 0x004fc80003f05070 */
[----:B------:R-:W-:-:S13]  /*0810*/  ISETP.NE.AND.EX P0, PT, R3, RZ, PT, P0 ;  /* 0x000000ff0300720c */ /* 0x000fda0003f05300 */
[----:B------:R-:W-:Y:S05]  /*0820*/  @!P0 BRA `(.L_x_6) ;  /* 0x0000000000088947 */ /* 0x000fea0003800000 */
[----:B0-----:R2:W5:Y:S01]  /*0830*/  LD.E R57, desc[UR48][R2.64] ;  /* 0x0000003002397980 */ /* 0x001562000c101900 */
[----:B------:R-:W-:Y:S05]  /*0840*/  BRA `(.L_x_7) ;  /* 0x0000000000247947 */ /* 0x000fea0003800000 */
.L_x_6:
[----:B------:R-:W-:Y:S02]  /*0850*/  ULDC.64 UR4, c[0x0][0x590] ;  /* 0x0001640000047ab9 */ /* 0x000fe40000000a00 */
[----:B------:R-:W-:-:S04]  /*0860*/  ISETP.NE.U32.AND P0, PT, RZ, UR4, PT ;  /* 0x00000004ff007c0c */ /* 0x000fc8000bf05070 */
[----:B------:R-:W-:-:S13]  /*0870*/  ISETP.NE.AND.EX P0, PT, RZ, UR5, PT, P0 ;  /* 0x00000005ff007c0c */ /* 0x000fda000bf05300 */
[----:B------:R-:W-:Y:S05]  /*0880*/  @!P0 BRA `(.L_x_8) ;  /* 0x00000000000c8947 */ /* 0x000fea0003800000 */
[----:B-1----:R-:W0:Y:S02]  /*0890*/  LDC.64 R2, c[0x0][0x590] ;  /* 0x00016400ff027b82 */ /* 0x002e240000000a00 */
[----:B0-----:R0:W5:Y:S01]  /*08a0*/  LDG.E R57, desc[UR48][R2.64] ;  /* 0x0000003002397981 */ /* 0x001162000c1e1900 */
[----:B------:R-:W-:Y:S05]  /*08b0*/  BRA `(.L_x_7) ;  /* 0x0000000000087947 */ /* 0x000fea0003800000 */
.L_x_8:
[----:B------:R-:W-:Y:S02]  /*08c0*/  ULDC UR4, c[0x0][0x584] ;  /* 0x0001610000047ab9 */ /* 0x000fe40000000800 */
[----:B0-----:R-:W-:-:S07]  /*08d0*/  IMAD.U32 R57, RZ, RZ, UR4 ;  /* 0x00000004ff397e24 */ /* 0x001fce000f8e00ff */
.L_x_7:
[----:B012---:R-:W0:Y:S01]  /*08e0*/  LDC R2, c[0x0][0x65c] ;  /* 0x00019700ff027b82 */ /* 0x007e220000000800 */
[----:B------:R-:W1:Y:S01]  /*08f0*/  S2R R15, SR_CTAID.Y ;  /* 0x00000000000f7919 */ /* 0x000e620000002600 */
[----:B------:R-:W-:Y:S01]  /*0900*/  ULDC UR6, c[0x0][0x28c] ;  /* 0x0000a30000067ab9 */ /* 0x000fe20000000800 */
[----:B------:R-:W-:Y:S01]  /*0910*/  ISETP.NE.AND P0, PT, R7, 0x2, PT ;  /* 0x000000020700780c */ /* 0x000fe20003f05270 */
[----:B------:R-:W-:Y:S01]  /*0920*/  UIADD3 UR6, UR6, 0x7f, URZ ;  /* 0x0000007f06067890 */ /* 0x000fe2000fffe03f */
[----:B------:R-:W2:Y:S01]  /*0930*/  S2R R6, SR_CTAID.X ;  /* 0x0000000000067919 */ /* 0x000ea20000002500 */
[----:B------:R-:W-:Y:S01]  /*0940*/  UMOV UR36, URZ ;  /* 0x0000003f00247c82 */ /* 0x000fe20008000000 */
[----:B------:R-:W-:Y:S01]  /*0950*/  UMOV UR38, URZ ;  /* 0x0000003f00267c82 */ /* 0x000fe20008000000 */
[----:B------:R-:W-:Y:S01]  /*0960*/  USHF.R.S32.HI UR7, URZ, 0x1f, UR6 ;  /* 0x0000001f3f077899 */ /* 0x000fe20008011406 */
[----:B------:R-:W-:-:S03]  /*0970*/  ULDC.64 UR8, c[0x0][0x650] ;  /* 0x0001940000087ab9 */ /* 0x000fc60000000a00 */
[----:B------:R-:W-:-:S04]  /*0980*/  ULEA.HI UR7, UR7, UR6, URZ, 0x7 ;  /* 0x0000000607077291 */ /* 0x000fc8000f8f383f */
[----:B------:R-:W-:Y:S01]  /*0990*/  USHF.R.S32.HI UR37, URZ, 0x7, UR7 ;  /* 0x000000073f257899 */ /* 0x000fe20008011407 */
[----:B0-----:R-:W-:-:S13]  /*09a0*/  ISETP.NE.AND P1, PT, R2, 0x1, PT ;  /* 0x000000010200780c */ /* 0x001fda0003f25270 */
[----:B------:R-:W2:Y:S01]  /*09b0*/  @P1 LDC R17, c[0x0][0x10] ;  /* 0x00000400ff111b82 */ /* 0x000ea20000000800 */
[----:B-1----:R-:W-:Y:S02]  /*09c0*/  @P1 IMAD.MOV.U32 R8, RZ, RZ, R15 ;  /* 0x000000ffff081224 */ /* 0x002fe400078e000f */
[----:B------:R-:W-:Y:S02]  /*09d0*/  @P1 IMAD.MOV.U32 R9, RZ, RZ, RZ ;  /* 0x000000ffff091224 */ /* 0x000fe400078e00ff */
[----:B------:R-:W-:-:S03]  /*09e0*/  @P1 IMAD.MOV.U32 R7, RZ, RZ, RZ ;  /* 0x000000ffff071224 */ /* 0x000fc600078e00ff */
[----:B------:R-:W0:Y:S01]  /*09f0*/  @!P1 LDC R3, c[0x0][0xc] ;  /* 0x00000300ff039b82 */ /* 0x000e220000000800 */
[----:B------:R-:W-:Y:S01]  /*0a00*/  ULDC UR4, c[0x0][0xc] ;  /* 0x0000030000047ab9 */ /* 0x000fe20000000800 */
[----:B------:R-:W-:Y:S02]  /*0a10*/  ULDC UR5, c[0x0][0x10] ;  /* 0x0000040000057ab9 */ /* 0x000fe40000000800 */
[----:B------:R-:W-:-:S04]  /*0a20*/  UIMAD.WIDE.U32 UR4, UR4, UR5, URZ ;  /* 0x00000005040472a5 */ /* 0x000fc8000f8e003f */
[----:B------:R-:W1:Y:S01]  /*0a30*/  LDC R0, c[0x0][0x14] ;  /* 0x00000500ff007b82 */ /* 0x000e620000000800 */
[----:B--2---:R-:W-:-:S04]  /*0a40*/  @P1 IMAD.WIDE.U32 R16, R6, R17, R8 ;  /* 0x0000001106101225 */ /* 0x004fc800078e0008 */
[----:B------:R-:W-:Y:S02]  /*0a50*/  @P1 IMAD.IADD R17, R17, 0x1, R7 ;  /* 0x0000000111111824 */ /* 0x000fe400078e0207 */
[----:B------:R-:W-:Y:S02]  /*0a60*/  IMAD.MOV.U32 R7, RZ, RZ, RZ ;  /* 0x000000ffff077224 */ /* 0x000fe400078e00ff */
[----:B0-----:R-:W-:-:S04]  /*0a70*/  @!P1 IMAD.WIDE.U32 R8, R3, R15, R6 ;  /* 0x0000000f03089225 */ /* 0x001fc800078e0006 */
[----:B------:R-:W-:Y:S02]  /*0a80*/  @!P1 IMAD.MOV.U32 R16, RZ, RZ, R8 ;  /* 0x000000ffff109224 */ /* 0x000fe400078e0008 */
[----:B-1----:R-:W-:-:S04]  /*0a90*/  IMAD.WIDE.U32 R10, R0, UR4, RZ ;  /* 0x00000004000a7c25 */ /* 0x002fc8000f8e00ff */
[----:B------:R-:W-:Y:S01]  /*0aa0*/  IMAD R3, R0, UR5, RZ ;  /* 0x0000000500037c24 */ /* 0x000fe2000f8e02ff */
[----:B------:R0:W-:Y:S01]  /*0ab0*/  STL.64 [R1], R10 ;  /* 0x0000000a01007387 */ /* 0x0001e20000100a00 */
[----:B------:R-:W-:Y:S02]  /*0ac0*/  @!P1 IMAD.MOV.U32 R17, RZ, RZ, R9 ;  /* 0x000000ffff119224 */ /* 0x000fe400078e0009 */
[----:B------:R-:W-:Y:S01]  /*0ad0*/  IMAD.IADD R0, R11, 0x1, R3 ;  /* 0x000000010b007824 */ /* 0x000fe200078e0203 */
[----:B------:R-:W-:Y:S06]  /*0ae0*/  @P0 BRA `(.L_x_9) ;  /* 0x0000000000200947 */ /* 0x000fec0003800000 */
[----:B------:R-:W-:Y:S01]  /*0af0*/  UISETP.GE.U32.AND UP0, UPT, UR37, 0x3, UPT ;  /* 0x000000032500788c */ /* 0x000fe2000bf06070 */
[----:B------:R-:W-:Y:S01]  /*0b00*/  IADD3 R16, P0, R16, R10, RZ ;  /* 0x0000000a10107210 */ /* 0x000fe20007f1e0ff */
[----:B------:R-:W-:Y:S01]  /*0b10*/  UIMAD.WIDE.U32 UR4, UR37, -0x55555555, URZ ;  /* 0xaaaaaaab250478a5 */ /* 0x000fe2000f8e003f */
[----:B------:R-:W-:-:S03]  /*0b20*/  UMOV UR38, URZ ;  /* 0x0000003f00267c82 */ /* 0x000fc60008000000 */
[----:B------:R-:W-:Y:S01]  /*0b30*/  USHF.R.U32.HI UR4, URZ, 0x1, UR5 ;  /* 0x000000013f047899 */ /* 0x000fe20008011605 */
[----:B------:R-:W-:-:S03]  /*0b40*/  IMAD.X R17, R0, 0x1, R17, P0 ;  /* 0x0000000100117824 */ /* 0x000fc600000e0611 */
[----:B------:R-:W-:Y:S02]  /*0b50*/  UIMAD UR36, UR4, -0x3, UR37 ;  /* 0xfffffffd042478a4 */ /* 0x000fe4000f8e0225 */
[----:B------:R-:W-:-:S12]  /*0b60*/  @UP0 ULOP3.LUT UR38, UR4, 0x1, URZ, 0xc0, !UPT ;  /* 0x0000000104260892 */ /* 0x000fd8000f8ec03f */
.L_x_9:
[----:B------:R-:W-:Y:S01]  /*0b70*/  ISETP.GE.U32.AND P0, PT, R16, UR8, PT ;  /* 0x0000000810007c0c */ /* 0x000fe2000bf06070 */
[----:B------:R-:W-:Y:S01]  /*0b80*/  IMAD.MOV.U32 R22, RZ, RZ, -0x1 ;  /* 0xffffffffff167424 */ /* 0x000fe200078e00ff */
[----:B------:R-:W-:Y:S01]  /*0b90*/  PRMT R3, RZ, 0x7610, R3 ;  /* 0x00007610ff037816 */ /* 0x000fe20000000003 */
[----:B------:R-:W-:Y:S01]  /*0ba0*/  IMAD.MOV.U32 R18, RZ, RZ, -0x1 ;  /* 0xffffffffff127424 */ /* 0x000fe200078e00ff */
[----:B------:R-:W-:Y:S01]  /*0bb0*/  ISETP.GE.U32.AND.EX P0, PT, R17, UR9, PT, P0 ;  /* 0x0000000911007c0c */ /* 0x000fe2000bf06100 */
[----:B------:R-:W-:-:S12]  /*0bc0*/  IMAD.MOV.U32 R19, RZ, RZ, -0x1 ;  /* 0xffffffffff137424 */ /* 0x000fd800078e00ff */
[----:B------:R-:W-:Y:S05]  /*0bd0*/  @P0 BRA `(.L_x_10) ;  /* 0x0000000400580947 */ /* 0x000fea0003800000 */
[----:B------:R-:W1:Y:S01]  /*0be0*/  LDC.64 R20, c[0x0][0x628] ;  /* 0x00018a00ff147b82 */ /* 0x000e620000000a00 */
[----:B------:R-:W-:Y:S02]  /*0bf0*/  IMAD.MOV.U32 R8, RZ, RZ, R16 ;  /* 0x000000ffff087224 */ /* 0x000fe400078e0010 */
[----:B------:R-:W-:-:S05]  /*0c00*/  IMAD.MOV.U32 R9, RZ, RZ, R17 ;  /* 0x000000ffff097224 */ /* 0x000fca00078e0011 */
[----:B------:R-:W2:Y:S08]  /*0c10*/  LDC R18, c[0x0][0x630] ;  /* 0x00018c00ff127b82 */ /* 0x000eb00000000800 */
[----:B------:R-:W3:Y:S01]  /*0c20*/  LDC.64 R24, c[0x0][0x620] ;  /* 0x00018800ff187b82 */ /* 0x000ee20000000a00 */
[----:B-1----:R-:W-:-:S04]  /*0c30*/  ISETP.NE.U32.AND P0, PT, R20, RZ, PT ;  /* 0x000000ff1400720c */ /* 0x002fc80003f05070 */
[----:B------:R-:W-:-:S13]  /*0c40*/  ISETP.NE.AND.EX P0, PT, R21, RZ, PT, P0 ;  /* 0x000000ff1500720c */ /* 0x000fda0003f05300 */
[----:B--23--:R-:W-:Y:S05]  /*0c50*/  @!P0 BRA `(.L_x_11) ;  /* 0x0000000000288947 */ /* 0x00cfea0003800000 */
[----:B------:R-:W1:Y:S02]  /*0c60*/  LDC R3, c[0x0][0x634] ;  /* 0x00018d00ff037b82 */ /* 0x000e640000000800 */
[----:B-1----:R-:W-:-:S05]  /*0c70*/  IADD3 R3, P0, R16, R3, RZ ;  /* 0x0000000310037210 */ /* 0x002fca0007f1e0ff */
[----:B------:R-:W-:-:S04]  /*0c80*/  IMAD.X R19, RZ, RZ, R17, P0 ;  /* 0x000000ffff137224 */ /* 0x000fc800000e0611 */
[----:B------:R-:W-:-:S04]  /*0c90*/  IMAD.WIDE.U32 R8, R19, R20, RZ ;  /* 0x0000001413087225 */ /* 0x000fc800078e00ff */
[----:B0-----:R-:W-:-:S04]  /*0ca0*/  IMAD.WIDE.U32 R10, P0, R3, R21, R8 ;  /* 0x00000015030a7225 */ /* 0x001fc80007800008 */
[----:B------:R-:W-:-:S04]  /*0cb0*/  IMAD.WIDE.U32 R8, R3, R20, RZ ;  /* 0x0000001403087225 */ /* 0x000fc800078e00ff */
[----:B------:R-:W-:Y:S01]  /*0cc0*/  IMAD.X R13, RZ, RZ, RZ, P0 ;  /* 0x000000ffff0d7224 */ /* 0x000fe200000e06ff */
[----:B------:R-:W-:Y:S01]  /*0cd0*/  IADD3 RZ, P0, R9, R10, RZ ;  /* 0x0000000a09ff7210 */ /* 0x000fe20007f1e0ff */
[----:B------:R-:W-:-:S04]  /*0ce0*/  IMAD.MOV.U32 R12, RZ, RZ, R11 ;  /* 0x000000ffff0c7224 */ /* 0x000fc800078e000b */
[----:B------:R-:W-:-:S08]  /*0cf0*/  IMAD.WIDE.U32.X R8, R19, R21, R12, P0 ;  /* 0x0000001513087225 */ /* 0x000fd000000e040c */
.L_x_11:
[-CC-:B------:R-:W-:Y:S01]  /*0d00*/  SHF.R.U64 R30, R8, R18.reuse, R9.reuse ;  /* 0x00000012081e7219 */ /* 0x180fe20000001209 */
[----:B------:R-:W1:Y:S01]  /*0d10*/  LDC R12, c[0x0][0x618] ;  /* 0x00018600ff0c7b82 */ /* 0x000e620000000800 */
[----:B------:R-:W-:Y:S01]  /*0d20*/  SHF.R.U32.HI R7, RZ, R18, R9 ;  /* 0x00000012ff077219 */ /* 0x000fe20000011609 */
[----:B------:R-:W-:Y:S01]  /*0d30*/  ULDC UR4, c[0x0][0x150] ;  /* 0x0000540000047ab9 */ /* 0x000fe20000000800 */
[----:B0-----:R-:W-:Y:S02]  /*0d40*/  IADD3 R11, P0, RZ, -R30, RZ ;  /* 0x8000001eff0b7210 */ /* 0x001fe40007f1e0ff */
[----:B------:R-:W-:-:S03]  /*0d50*/  I2FP.F32.U32 R3, R6 ;  /* 0x0000000600037245 */ /* 0x000fc60000201000 */
[----:B------:R-:W0:Y:S01]  /*0d60*/  LDC.64 R26, c[0x0][0x640] ;  /* 0x00019000ff1a7b82 */ /* 0x000e220000000a00 */
[----:B------:R-:W-:Y:S02]  /*0d70*/  IMAD.X R13, RZ, RZ, ~R7, P0 ;  /* 0x000000ffff0d7224 */ /* 0x000fe400000e0e07 */
[----:B------:R-:W-:Y:S01]  /*0d80*/  FMUL R3, R3, UR4 ;  /* 0x0000000403037c20 */ /* 0x000fe20008400000 */
[----:B------:R-:W-:Y:S01]  /*0d90*/  IMAD.WIDE.U32 R8, R11, R24, R16 ;  /* 0x000000180b087225 */ /* 0x000fe200078e0010 */
[----:B------:R-:W-:-:S03]  /*0da0*/  ULDC UR4, c[0x0][0x154] ;  /* 0x0000550000047ab9 */ /* 0x000fc60000000800 */
[----:B------:R-:W-:Y:S01]  /*0db0*/  IMAD R10, R13, R24, RZ ;  /* 0x000000180d0a7224 */ /* 0x000fe200078e02ff */
[----:B------:R-:W2:Y:S01]  /*0dc0*/  LDC R7, c[0x0][0x144] ;  /* 0x00005100ff077b82 */ /* 0x000ea20000000800 */
[----:B------:R-:W3:Y:S02]  /*0dd0*/  F2I.U32.TRUNC.NTZ R3, R3 ;  /* 0x0000000300037305 */ /* 0x000ee4000020f000 */
[----:B------:R-:W-:-:S04]  /*0de0*/  IMAD R11, R11, R25, R10 ;  /* 0x000000190b0b7224 */ /* 0x000fc800078e020a */
[----:B------:R-:W-:Y:S01]  /*0df0*/  IMAD.IADD R9, R9, 0x1, R11 ;  /* 0x0000000109097824 */ /* 0x000fe200078e020b */
[----:B------:R-:W4:Y:S01]  /*0e00*/  LDC R18, c[0x0][0x608] ;  /* 0x00018200ff127b82 */ /* 0x000f220000000800 */
[----:B------:R-:W-:-:S03]  /*0e10*/  IMAD.MOV.U32 R11, RZ, RZ, -0x1 ;  /* 0xffffffffff0b7424 */ /* 0x000fc600078e00ff */
[-C--:B-1----:R-:W-:Y:S02]  /*0e20*/  SHF.R.U64 R22, R8, R12.reuse, R9 ;  /* 0x0000000c08167219 */ /* 0x082fe40000001209 */
[----:B------:R-:W-:Y:S02]  /*0e30*/  I2FP.F32.U32 R8, R15 ;  /* 0x0000000f00087245 */ /* 0x000fe40000201000 */
[----:B------:R-:W1:Y:S01]  /*0e40*/  LDC R24, c[0x0][0x658] ;  /* 0x00019600ff187b82 */ /* 0x000e620000000800 */
[----:B0-----:R-:W-:Y:S01]  /*0e50*/  ISETP.NE.U32.AND P0, PT, R26, RZ, PT ;  /* 0x000000ff1a00720c */ /* 0x001fe20003f05070 */
[----:B---3--:R-:W-:Y:S01]  /*0e60*/  IMAD.MOV R10, RZ, RZ, -R3 ;  /* 0x000000ffff0a7224 */ /* 0x008fe200078e0a03 */
[----:B------:R-:W-:Y:S01]  /*0e70*/  SHF.R.U32.HI R9, RZ, R12, R9 ;  /* 0x0000000cff097219 */ /* 0x000fe20000011609 */
[----:B------:R-:W-:Y:S01]  /*0e80*/  FMUL R8, R8, UR4 ;  /* 0x0000000408087c20 */ /* 0x000fe20008400000 */
[----:B------:R-:W-:-:S03]  /*0e90*/  ISETP.NE.AND.EX P0, PT, R27, RZ, PT, P0 ;  /* 0x000000ff1b00720c */ /* 0x000fc60003f05300 */
[----:B------:R-:W0:Y:S01]  /*0ea0*/  LDC R20, c[0x0][0x148] ;  /* 0x00005200ff147b82 */ /* 0x000e220000000800 */
[----:B--2---:R-:W-:-:S07]  /*0eb0*/  IMAD R3, R7, R10, R6 ;  /* 0x0000000a07037224 */ /* 0x004fce00078e0206 */
[----:B------:R-:W2:Y:S01]  /*0ec0*/  LDC R21, c[0x0][0x600] ;  /* 0x00018000ff157b82 */ /* 0x000ea20000000800 */
[-CC-:B----4-:R-:W-:Y:S02]  /*0ed0*/  SHF.R.U64 R32, R22, R18.reuse, R9.reuse ;  /* 0x0000001216207219 */ /* 0x190fe40000001209 */
[----:B------:R-:W-:Y:S01]  /*0ee0*/  SHF.R.U32.HI R7, RZ, R18, R9 ;  /* 0x00000012ff077219 */ /* 0x000fe20000011609 */
[----:B------:R-:W-:Y:S01]  /*0ef0*/  IMAD.MOV.U32 R9, RZ, RZ, 0x1 ;  /* 0x00000001ff097424 */ /* 0x000fe200078e00ff */
[----:B------:R3:W4:Y:S03]  /*0f00*/  F2I.U32.TRUNC.NTZ R18, R8 ;  /* 0x0000000800127305 */ /* 0x000726000020f000 */
[----:B------:R-:W0:Y:S01]  /*0f10*/  LDC R25, c[0x0][0x648] ;  /* 0x00019200ff197b82 */ /* 0x000e220000000800 */
[-C--:B-1----:R-:W-:Y:S02]  /*0f20*/  SHF.L.U32 R6, R11, R24.reuse, RZ ;  /* 0x000000180b067219 */ /* 0x082fe400000006ff */
[----:B------:R-:W-:-:S02]  /*0f30*/  SHF.R.U64 R34, R32, R24, R7 ;  /* 0x0000001820227219 */ /* 0x000fc40000001207 */
[----:B------:R-:W-:Y:S02]  /*0f40*/  LOP3.LUT R13, RZ, R6, RZ, 0x33, !PT ;  /* 0x00000006ff0d7212 */ /* 0x000fe400078e33ff */
[-C--:B------:R-:W-:Y:S01]  /*0f50*/  SHF.R.U32.HI R7, RZ, R24.reuse, R7 ;  /* 0x00000018ff077219 */ /* 0x080fe20000011607 */
[----:B------:R-:W1:Y:S01]  /*0f60*/  LDC R29, c[0x0][0x638] ;  /* 0x00018e00ff1d7b82 */ /* 0x000e620000000800 */
[----:B------:R-:W-:Y:S01]  /*0f70*/  SHF.L.U32 R12, R9, R24, RZ ;  /* 0x00000018090c7219 */ /* 0x000fe200000006ff */
[----:B------:R-:W-:-:S06]  /*0f80*/  IMAD.MOV.U32 R6, RZ, RZ, R34 ;  /* 0x000000ffff067224 */ /* 0x000fcc00078e0022 */
[----:B------:R-:W0:Y:S01]  /*0f90*/  LDC R28, c[0x0][0x610] ;  /* 0x00018400ff1c7b82 */ /* 0x000e220000000800 */
[----:B---34-:R-:W-:Y:S05]  /*0fa0*/  @!P0 BRA `(.L_x_12) ;  /* 0x0000000000288947 */ /* 0x018fea0003800000 */
[----:B------:R-:W3:Y:S02]  /*0fb0*/  LDC R11, c[0x0][0x64c] ;  /* 0x00019300ff0b7b82 */ /* 0x000ee40000000800 */
[----:B---3--:R-:W-:-:S05]  /*0fc0*/  IADD3 R11, P0, R34, R11, RZ ;  /* 0x0000000b220b7210 */ /* 0x008fca0007f1e0ff */
[----:B------:R-:W-:-:S04]  /*0fd0*/  IMAD.X R19, RZ, RZ, R7, P0 ;  /* 0x000000ffff137224 */ /* 0x000fc800000e0607 */
[----:B------:R-:W-:-:S04]  /*0fe0*/  IMAD.WIDE.U32 R6, R19, R26, RZ ;  /* 0x0000001a13067225 */ /* 0x000fc800078e00ff */
[----:B------:R-:W-:-:S04]  /*0ff0*/  IMAD.WIDE.U32 R8, P0, R11, R27, R6 ;  /* 0x0000001b0b087225 */ /* 0x000fc80007800006 */
[----:B------:R-:W-:-:S04]  /*1000*/  IMAD.WIDE.U32 R6, R11, R26, RZ ;  /* 0x0000001a0b067225 */ /* 0x000fc800078e00ff */
[----:B------:R-:W-:Y:S01]  /*1010*/  IMAD.X R11, RZ, RZ, RZ, P0 ;  /* 0x000000ffff0b7224 */ /* 0x000fe200000e06ff */
[----:B------:R-:W-:Y:S01]  /*1020*/  IADD3 RZ, P0, R7, R8, RZ ;  /* 0x0000000807ff7210 */ /* 0x000fe20007f1e0ff */
[----:B------:R-:W-:-:S04]  /*1030*/  IMAD.MOV.U32 R10, RZ, RZ, R9 ;  /* 0x000000ffff0a7224 */ /* 0x000fc800078e0009 */
[----:B------:R-:W-:-:S08]  /*1040*/  IMAD.WIDE.U32.X R6, R19, R27, R10, P0 ;  /* 0x0000001b13067225 */ /* 0x000fd000000e040a */
.L_x_12:
[----:B0-----:R-:W-:Y:S01]  /*1050*/  SHF.R.U64 R6, R6, R25, R7 ;  /* 0x0000001906067219 */ /* 0x001fe20000001207 */
[----:B--2---:R-:W-:Y:S01]  /*1060*/  VIADD R7, R21, 0xffffffff ;  /* 0xffffffff15077836 */ /* 0x004fe20000000000 */
[----:B------:R-:W-:Y:S01]  /*1070*/  LOP3.LUT R13, R32, R13, RZ, 0xc0, !PT ;  /* 0x0000000d200d7212 */ /* 0x000fe200078ec0ff */
[----:B------:R-:W-:Y:S02]  /*1080*/  IMAD.MOV R18, RZ, RZ, -R18 ;  /* 0x000000ffff127224 */ /* 0x000fe400078e0a12 */
[----:B------:R-:W-:Y:S01]  /*1090*/  IMAD.MOV R8, RZ, RZ, -R6 ;  /* 0x000000ffff087224 */ /* 0x000fe200078e0a06 */
[----:B------:R-:W-:Y:S01]  /*10a0*/  LOP3.LUT R7, R22, R7, RZ, 0xc0, !PT ;  /* 0x0000000716077212 */ /* 0x000fe200078ec0ff */
[----:B------:R-:W-:Y:S02]  /*10b0*/  IMAD R12, R12, R6, R13 ;  /* 0x000000060c0c7224 */ /* 0x000fe400078e020d */
[----:B------:R-:W-:Y:S02]  /*10c0*/  @P1 IMAD R3, R20, R18, R15 ;  /* 0x0000001214031224 */ /* 0x000fe400078e020f */
[----:B-1----:R-:W-:-:S02]  /*10d0*/  IMAD R6, R8, R29, R34 ;  /* 0x0000001d08067224 */ /* 0x002fc400078e0222 */
[----:B------:R-:W-:Y:S02]  /*10e0*/  IMAD R22, R12, R28, R3 ;  /* 0x0000001c0c167224 */ /* 0x000fe400078e0203 */
[----:B------:R-:W-:Y:S02]  /*10f0*/  IMAD R7, R6, R21, R7 ;  /* 0x0000001506077224 */ /* 0x000fe400078e0207 */
[----:B------:R-:W-:Y:S02]  /*1100*/  IMAD.MOV.U32 R3, RZ, RZ, 0x1 ;  /* 0x00000001ff037424 */ /* 0x000fe400078e00ff */
[----:B------:R-:W-:Y:S01]  /*1110*/  IMAD.MOV.U32 R19, RZ, RZ, R30 ;  /* 0x000000ffff137224 */ /* 0x000fe200078e001e */
[----:B------:R-:W-:Y:S02]  /*1120*/  SEL R18, R7, R22, !P1 ;  /* 0x0000001607127207 */ /* 0x000fe40004800000 */
[----:B------:R-:W-:-:S07]  /*1130*/  SEL R22, R22, R7, !P1 ;  /* 0x0000000716167207 */ /* 0x000fce0004800000 */
.L_x_10:
[----:B------:R-:W-:Y:S05]  /*1140*/  @!P2 BRA `(.L_x_13) ;  /* 0x0000003c0004a947 */ /* 0x000fea0003800000 */
[----:B------:R-:W-:-:S13]  /*1150*/  ISETP.GT.U32.AND P0, PT, R31, 0x1, PT ;  /* 0x000000011f00780c */ /* 0x000fda0003f04070 */
[----:B------:R-:W-:Y:S05]  /*1160*/  @P0 EXIT ;  /* 0x000000000000094d */ /* 0x000fea0003800000 */
.L_x_14:
[----:B------:R-:W-:-:S08]  /*1170*/  NOP ;  /* 0x0000000000007918 */ /* 0x000fd00000000000 */
[----:B------:R-:W1:Y:S02]  /*1180*/  USETMAXREG.TRY_ALLOC.CTAPOOL UP0, 0xe8 ;  /* 0x000000e8000079c8 */ /* 0x000e640008000600 */
[----:B-1----:R-:W-:-:S13]  /*1190*/  PLOP3.LUT P0, PT, PT, PT, UP0, 0x80, 0x0 ;  /* 0x000000000000781c */ /* 0x002fda0003f0f008 */
[----:B------:R-:W-:Y:S05]  /*11a0*/  @!P0 BRA `(.L_x_14) ;  /* 0xfffffffc00f08947 */ /* 0x000fea000383ffff */
[----:B------:R-:W-:-:S13]  /*11b0*/  LOP3.LUT P0, RZ, R3, 0xff, RZ, 0xc0, !PT ;  /* 0x000000ff03ff7812 */ /* 0x000fda000780c0ff */
[----:B------:R-:W-:Y:S05]  /*11c0*/  @!P0 EXIT ;  /* 0x000000000000894d */ /* 0x000fea0003800000 */
[----:B------:R-:W2:Y:S01]  /*11d0*/  LDL.64 R8, [R1] ;  /* 0x0000000001087983 */ /* 0x000ea20000100a00 */
[----:B------:R-:W-:Y:S01]  /*11e0*/  SHF.R.S32.HI R4, RZ, 0x1f, R5 ;  /* 0x0000001fff047819 */ /* 0x000fe20000011405 */
[----:B------:R-:W1:Y:S01]  /*11f0*/  S2UR UR4, SR_CgaCtaId ;  /* 0x00000000000479c3 */ /* 0x000e620000008800 */
[----:B------:R-:W-:Y:S01]  /*1200*/  UMOV UR40, 0x400 ;  /* 0x0000040000287882 */ /* 0x000fe20000000000 */
[----:B------:R-:W-:Y:S01]  /*1210*/  UISETP.LT.AND UP0, UPT, UR37, 0x1, UPT ;  /* 0x000000012500788c */ /* 0x000fe2000bf01270 */
[CC--:B------:R-:W-:Y:S01]  /*1220*/  LEA.HI R3, R4.reuse, R5.reuse, RZ, 0x2 ;  /* 0x0000000504037211 */ /* 0x0c0fe200078f10ff */
[----:B------:R-:W-:Y:S01]  /*1230*/  UIADD3 UR5, UR43, -0x1, URZ ;  /* 0xffffffff2b057890 */ /* 0x000fe2000fffe03f */
[----:B------:R-:W-:Y:S01]  /*1240*/  LEA.HI R4, R4, R5, RZ, 0x5 ;  /* 0x0000000504047211 */ /* 0x000fe200078f28ff */
[----:B------:R-:W-:Y:S01]  /*1250*/  USEL UR42, UR37, 0x1, UP0 ;  /* 0x00000001252a7887 */ /* 0x000fe20008000000 */
[--C-:B------:R-:W-:Y:S01]  /*1260*/  SHF.R.S32.HI R58, RZ, 0x2, R3.reuse ;  /* 0x00000002ff3a7819 */ /* 0x100fe20000011403 */
[----:B------:R-:W3:Y:S01]  /*1270*/  LDC R64, c[0x0][0x658] ;  /* 0x00019600ff407b82 */ /* 0x000ee20000000800 */
[----:B------:R-:W-:Y:S01]  /*1280*/  SHF.R.S32.HI R7, RZ, 0x1f, R3 ;  /* 0x0000001fff077819 */ /* 0x000fe20000011403 */
[----:B------:R-:W-:Y:S01]  /*1290*/  UISETP.NE.AND UP0, UPT, UR5, URZ, UPT ;  /* 0x0000003f0500728c */ /* 0x000fe2000bf05270 */
[----:B------:R-:W-:Y:S01]  /*12a0*/  LOP3.LUT R6, R3, 0xfffffffc, RZ, 0xc0, !PT ;  /* 0xfffffffc03067812 */ /* 0x000fe200078ec0ff */
[----:B------:R-:W-:Y:S01]  /*12b0*/  ULDC UR8, c[0x0][0x284] ;  /* 0x0000a10000087ab9 */ /* 0x000fe20000000800 */
[----:B------:R-:W-:Y:S01]  /*12c0*/  LEA.HI R7, R7, R58, RZ, 0x3 ;  /* 0x0000003a07077211 */ /* 0x000fe200078f18ff */
[----:B------:R-:W-:Y:S01]  /*12d0*/  USEL UR7, URZ, 0x1, UP0 ;  /* 0x000000013f077887 */ /* 0x000fe20008000000 */
[----:B------:R-:W-:Y:S01]  /*12e0*/  SHF.R.S32.HI R3, RZ, 0x5, R4 ;  /* 0x00000005ff037819 */ /* 0x000fe20000011404 */
[----:B------:R-:W4:Y:S01]  /*12f0*/  LDC.64 R62, c[0x0][0x5c8] ;  /* 0x00017200ff3e7b82 */ /* 0x000f220000000a00 */
[----:B------:R-:W-:Y:S01]  /*1300*/  LOP3.LUT R7, R7, 0xfffffff8, RZ, 0xc0, !PT ;  /* 0xfffffff807077812 */ /* 0x000fe200078ec0ff */
[----:B------:R-:W-:Y:S01]  /*1310*/  IMAD.IADD R6, R5, 0x1, -R6 ;  /* 0x0000000105067824 */ /* 0x000fe200078e0a06 */
[----:B------:R-:W-:Y:S01]  /*1320*/  LOP3.LUT R74, R23, 0x1, RZ, 0xfc, !PT ;  /* 0x00000001174a7812 */ /* 0x000fe200078efcff */
[----:B------:R-:W-:Y:S01]  /*1330*/  IMAD.MOV.U32 R5, RZ, RZ, 0x1 ;  /* 0x00000001ff057424 */ /* 0x000fe200078e00ff */
[----:B------:R-:W-:Y:S01]  /*1340*/  USHF.L.U32 UR39, UR37, 0x1, URZ ;  /* 0x0000000125277899 */ /* 0x000fe2000800063f */
[----:B------:R-:W-:Y:S01]  /*1350*/  IMAD.IADD R58, R58, 0x1, -R7 ;  /* 0x000000013a3a7824 */ /* 0x000fe200078e0a07 */
[----:B------:R-:W-:Y:S01]  /*1360*/  UIADD3 UR42, -UR42, UR37, URZ ;  /* 0x000000252a2a7290 */ /* 0x000fe2000fffe13f */
[----:B------:R-:W0:Y:S01]  /*1370*/  LDC R65, c[0x0][0x288] ;  /* 0x0000a200ff417b82 */ /* 0x000e220000000800 */
[----:B-1----:R-:W-:Y:S01]  /*1380*/  ULEA UR40, UR4, UR40, 0x18 ;  /* 0x0000002804287291 */ /* 0x002fe2000f8ec03f */
[C-C-:B------:R-:W-:Y:S01]  /*1390*/  IMAD R69, R3.reuse, -0x10, -R58.reuse ;  /* 0xfffffff003457824 */ /* 0x140fe200078e0a3a */
[--C-:B------:R-:W-:Y:S01]  /*13a0*/  SHF.R.S32.HI R59, RZ, 0x1f, R58.reuse ;  /* 0x0000001fff3b7819 */ /* 0x100fe2000001143a */
[----:B------:R-:W-:Y:S01]  /*13b0*/  USHF.L.U32 UR4, UR5, 0x3, URZ ;  /* 0x0000000305047899 */ /* 0x000fe2000800063f */
[----:B------:R-:W-:Y:S01]  /*13c0*/  IMAD.SHL.U32 R60, R6, 0x2, RZ ;  /* 0x00000002063c7824 */ /* 0x000fe200078e00ff */
[----:B------:R-:W-:Y:S01]  /*13d0*/  UIADD3 UR5, UR40, 0x100, URZ ;  /* 0x0000010028057890 */ /* 0x000fe2000fffe03f */
[----:B------:R-:W-:Y:S01]  /*13e0*/  IMAD.U32 R75, RZ, RZ, UR7 ;  /* 0x00000007ff4b7e24 */ /* 0x000fe2000f8e00ff */
[----:B------:R-:W1:Y:S01]  /*13f0*/  LDC R67, c[0x0][0x600] ;  /* 0x00018000ff437b82 */ /* 0x000e620000000800 */
[----:B------:R-:W-:Y:S01]  /*1400*/  IMAD.WIDE R58, R3, 0x10, R58 ;  /* 0x00000010033a7825 */ /* 0x000fe200078e023a */
[----:B------:R-:W-:Y:S01]  /*1410*/  UIADD3 UR6, UR40, 0x18100, URZ ;  /* 0x0001810028067890 */ /* 0x000fe2000fffe03f */
[----:B------:R-:W-:Y:S01]  /*1420*/  SHF.R.S32.HI R61, RZ, 0x1f, R60 ;  /* 0x0000001fff3d7819 */ /* 0x000fe2000001143c */
[----:B------:R-:W-:Y:S01]  /*1430*/  USHF.R.U32.HI UR5, URZ, 0x4, UR5 ;  /* 0x000000043f057899 */ /* 0x000fe20008011605 */
[----:B------:R-:W-:Y:S01]  /*1440*/  IMAD.MOV.U32 R3, RZ, RZ, -0x1 ;  /* 0xffffffffff037424 */ /* 0x000fe200078e00ff */
[----:B------:R-:W-:Y:S01]  /*1450*/  USHF.R.U32.HI UR6, URZ, 0x4, UR6 ;  /* 0x000000043f067899 */ /* 0x000fe20008011606 */
[----:B------:R-:W-:Y:S01]  /*1460*/  VIADD R69, R69, UR8 ;  /* 0x0000000845457c36 */ /* 0x000fe20008000000 */
[----:B------:R-:W-:Y:S01]  /*1470*/  UIADD3 UR41, UR40, 0x40, URZ ;  /* 0x0000004028297890 */ /* 0x000fe2000fffe03f */
[C---:B----4-:R-:W-:Y:S01]  /*1480*/  SHF.L.U64.HI R63, R62.reuse, 0x3, R63 ;  /* 0x000000033e3f7819 */ /* 0x050fe2000001023f */
[----:B------:R-:W-:Y:S01]  /*1490*/  ULOP3.LUT UR4, UR4, 0x8, URZ, 0xc0, !UPT ;  /* 0x0000000804047892 */ /* 0x000fe2000f8ec03f */
[-C--:B---3--:R-:W-:Y:S01]  /*14a0*/  SHF.L.U32 R3, R3, R64.reuse, RZ ;  /* 0x0000004003037219 */ /* 0x088fe200000006ff */
[----:B------:R-:W-:Y:S01]  /*14b0*/  ULOP3.LUT UR5, UR5, 0x3fff, URZ, 0xc0, !UPT ;  /* 0x00003fff05057892 */ /* 0x000fe2000f8ec03f */
[----:B------:R-:W-:Y:S01]  /*14c0*/  SHF.L.U32 R64, R5, R64, RZ ;  /* 0x0000004005407219 */ /* 0x000fe200000006ff */
[----:B------:R-:W-:Y:S01]  /*14d0*/  ULOP3.LUT UR6, UR6, 0x3fff, URZ, 0xc0, !UPT ;  /* 0x00003fff06067892 */ /* 0x000fe2000f8ec03f */
[----:B------:R-:W-:Y:S01]  /*14e0*/  IMAD.SHL.U32 R62, R62, 0x8, RZ ;  /* 0x000000083e3e7824 */ /* 0x000fe200078e00ff */
[----:B------:R-:W-:Y:S01]  /*14f0*/  LOP3.LUT R68, RZ, R3, RZ, 0x33, !PT ;  /* 0x00000003ff447212 */ /* 0x000fe200078e33ff */
[----:B0-----:R-:W-:Y:S01]  /*1500*/  IMAD R65, R6, -0x2, R65 ;  /* 0xfffffffe06417824 */ /* 0x001fe200078e0241 */
[----:B------:R-:W-:-:S02]  /*1510*/  ULEA UR43, UR43, UR41, 0x3 ;  /* 0x000000292b2b7291 */ /* 0x000fc4000f8e183f */
[----:B------:R-:W-:Y:S02]  /*1520*/  ULOP3.LUT UR44, UR4, 0x8, URZ, 0x3c, !UPT ;  /* 0x00000008042c7892 */ /* 0x000fe4000f8e3c3f */
[----:B------:R-:W-:Y:S01]  /*1530*/  ULOP3.LUT UR45, UR4, 0x18, URZ, 0x3c, !UPT ;  /* 0x00000018042d7892 */ /* 0x000fe2000f8e3c3f */
[----:B-1----:R-:W-:Y:S01]  /*1540*/  VIADD R67, R67, 0xffffffff ;  /* 0xffffffff43437836 */ /* 0x002fe20000000000 */
[----:B------:R-:W-:Y:S02]  /*1550*/  ULOP3.LUT UR46, UR5, 0x10000, URZ, 0xfc, !UPT ;  /* 0x00010000052e7892 */ /* 0x000fe4000f8efc3f */
[----:B------:R-:W-:Y:S01]  /*1560*/  ULOP3.LUT UR47, UR6, 0x10000, URZ, 0xfc, !UPT ;  /* 0x00010000062f7892 */ /* 0x000fe2000f8efc3f */
[----:B--2---:R-:W-:-:S11]  /*1570*/  SHF.L.U64.HI R66, R8, 0x1, R0 ;  /* 0x0000000108427819 */ /* 0x004fd60000010200 */
.L_x_98:
[----:B------:R-:W-:-:S04]  /*1580*/  SHF.L.U32 R0, R75, 0x1f, RZ ;  /* 0x0000001f4b007819 */ /* 0x000fc800000006ff */
[----:B------:R-:W0:Y:S02]  /*1590*/  SYNCS.PHASECHK.TRANS64.TRYWAIT P0, [UR43+-0x8], R0 ;  /* 0xfffff800ff0075a7 */ /* 0x000e24000800016b */
[----:B01-34-:R-:W-:Y:S05]  /*15a0*/  @!P0 BRA `(.L_x_15) ;  /* 0x0000004800308947 */ /* 0x01bfea0003800000 */
.L_x_119:
[----:B------:R-:W-:Y:S02]  /*15b0*/  ULDC UR4, c[0x0][0x28c] ;  /* 0x0000a30000047ab9 */ /* 0x000fe40000000800 */
[----:B------:R-:W-:-:S13]  /*15c0*/  ISETP.LT.AND P0, PT, RZ, UR4, PT ;  /* 0x00000004ff007c0c */ /* 0x000fda000bf01270 */
[----:B------:R-:W-:Y:S05]  /*15d0*/  @P0 BRA `(.L_x_16) ;  /* 0x0000000000400947 */ /* 0x000fea0003800000 */
[----:B0-----:R-:W-:Y:S01]  /*15e0*/  MOV R0, 0x0 ;  /* 0x0000000000007802 */ /* 0x001fe20000000f00 */
[----:B------:R-:W-:Y:S01]  /*15f0*/  ULDC.64 UR4, c[0x4][0x68] ;  /* 0x01001a0000047ab9 */ /* 0x000fe20000000a00 */
[----:B------:R-:W-:Y:S01]  /*1600*/  ULDC.64 UR6, c[0x4][0x8] ;  /* 0x0100020000067ab9 */ /* 0x000fe20000000a00 */
[----:B------:R-:W-:Y:S01]  /*1610*/  IMAD.U32 R4, RZ, RZ, UR4 ;  /* 0x00000004ff047e24 */ /* 0x000fe2000f8e00ff */
[----:B------:R0:W1:Y:S01]  /*1620*/  LDC.64 R14, c[0x4][R0] ;  /* 0x01000000000e7b82 */ /* 0x0000620000000a00 */
[----:B------:R-:W-:Y:S01]  /*1630*/  IMAD.U32 R5, RZ, RZ, UR5 ;  /* 0x00000005ff057e24 */ /* 0x000fe2000f8e00ff */
[----:B------:R-:W-:Y:S01]  /*1640*/  ULDC.64 UR4, c[0x4][0x70] ;  /* 0x01001c0000047ab9 */ /* 0x000fe20000000a00 */
[----:B------:R-:W-:Y:S02]  /*1650*/  IMAD.U32 R10, RZ, RZ, UR6 ;  /* 0x00000006ff0a7e24 */ /* 0x000fe4000f8e00ff */
[----:B------:R-:W-:Y:S02]  /*1660*/  IMAD.U32 R6, RZ, RZ, UR4 ;  /* 0x00000004ff067e24 */ /* 0x000fe4000f8e00ff */
[----:B------:R-:W-:-:S02]  /*1670*/  IMAD.U32 R7, RZ, RZ, UR5 ;  /* 0x00000005ff077e24 */ /* 0x000fc4000f8e00ff */
[----:B------:R-:W-:Y:S02]  /*1680*/  IMAD.U32 R11, RZ, RZ, UR7 ;  /* 0x00000007ff0b7e24 */ /* 0x000fe4000f8e00ff */
[----:B------:R-:W-:Y:S02]  /*1690*/  IMAD.MOV.U32 R8, RZ, RZ, 0x1e1 ;  /* 0x000001e1ff087424 */ /* 0x000fe400078e00ff */
[----:B------:R-:W-:Y:S02]  /*16a0*/  IMAD.MOV.U32 R12, RZ, RZ, 0x1 ;  /* 0x00000001ff0c7424 */ /* 0x000fe400078e00ff */
[----:B0-----:R-:W-:-:S07]  /*16b0*/  IMAD.MOV.U32 R13, RZ, RZ, RZ ;  /* 0x000000ffff0d7224 */ /* 0x001fce00078e00ff */
[----:B------:R-:W-:-:S07]  /*16c0*/  LEPC R20, `(.L_x_16) ;  /* 0x000000001014794e */ /* 0x000fce0000000000 */
[----:B-1---5:R-:W-:Y:S05]  /*16d0*/  CALL.ABS.NOINC R14 ;  /* 0x000000000e007343 */ /* 0x022fea0003c00000 */
.L_x_16:
[----:B------:R-:W-:-:S13]  /*16e0*/  ISETP.NE.AND P0, PT, R74, 0x3, PT ;  /* 0x000000034a00780c */ /* 0x000fda0003f05270 */
[----:B------:R-:W-:Y:S05]  /*16f0*/  @!P0 BRA `(.L_x_17) ;  /* 0x0000000000048947 */ /* 0x000fea0003800000 */
[----:B------:R-:W-:Y:S01]  /*1700*/  BPT.TRAP 0x1 ;  /* 0x000000040000795c */ /* 0x000fe20000300000 */
.L_x_17:
[----:B0-----:R-:W-:Y:S02]  /*1710*/  IMAD.U32 R3, RZ, RZ, UR36 ;  /* 0x00000024ff037e24 */ /* 0x001fe4000f8e00ff */
[----:B------:R-:W-:-:S03]  /*1720*/  IMAD.U32 R0, RZ, RZ, UR38 ;  /* 0x00000026ff007e24 */ /* 0x000fc6000f8e00ff */
[----:B------:R-:W-:Y:S02]  /*1730*/  LEA R3, R3, UR40, 0x3 ;  /* 0x0000002803037c11 */ /* 0x000fe4000f8e18ff */
[----:B------:R-:W-:-:S04]  /*1740*/  SHF.L.U32 R0, R0, 0x1f, RZ ;  /* 0x0000001f00007819 */ /* 0x000fc800000006ff */
[----:B------:R0:W1:Y:S01]  /*1750*/  SYNCS.PHASECHK.TRANS64.TRYWAIT P1, [R3+URZ], R0 ;  /* 0x00000000030075a7 */ /* 0x000062000802017f */
[----:B------:R-:W-:Y:S05]  /*1760*/  @!P0 BRA `(.L_x_18) ;  /* 0x0000000000048947 */ /* 0x000fea0003800000 */
[----:B------:R-:W-:Y:S01]  /*1770*/  BPT.TRAP 0x1 ;  /* 0x000000040000795c */ /* 0x000fe20000300000 */
.L_x_18:
[----:B-1----:R-:W-:Y:S05]  /*1780*/  @P1 BRA `(.L_x_19) ;  /* 0x0000000000081947 */ /* 0x002fea0003800000 */
[----:B------:R-:W1:Y:S02]  /*1790*/  SYNCS.PHASECHK.TRANS64.TRYWAIT P1, [R3+URZ], R0 ;  /* 0x00000000030075a7 */ /* 0x000e64000802017f */
[----:B-1----:R-:W-:Y:S05]  /*17a0*/  @!P1 BRA `(.L_x_20) ;  /* 0x0000004400c89947 */ /* 0x002fea0003800000 */
.L_x_19:
[----:B------:R-:W-:Y:S05]  /*17b0*/  WARPSYNC.ALL ;  /* 0x0000000000007948 */ /* 0x000fea0003800000 */
[----:B------:R-:W-:Y:S01]  /*17c0*/  ULEA UR9, UR36, UR46, 0xb ;  /* 0x0000002e24097291 */ /* 0x000fe2000f8e583f */
[----:B------:R-:W-:Y:S01]  /*17d0*/  WARPGROUP.ARRIVE ;  /* 0x00000000000079c5 */ /* 0x000fe20000000000 */
[----:B------:R-:W-:Y:S01]  /*17e0*/  ULEA UR8, UR36, UR47, 0xb ;  /* 0x0000002f24087291 */ /* 0x000fe2000f8e583f */
[----:B01----:R-:W-:Y:S01]  /*17f0*/  IMAD.U32 R0, RZ, RZ, UR42 ;  /* 0x0000002aff007e24 */ /* 0x003fe2000f8e00ff */
[----:B------:R-:W-:Y:S01]  /*1800*/  UMOV UR5, 0x40000040 ;  /* 0x4000004000057882 */ /* 0x000fe20000000000 */
[----:B------:R-:W-:-:S02]  /*1810*/  UMOV UR7, 0x40000040 ;  /* 0x4000004000077882 */ /* 0x000fc40000000000 */
[----:B------:R-:W-:Y:S01]  /*1820*/  UMOV UR4, UR9 ;  /* 0x0000000900047c82 */ /* 0x000fe20008000000 */
[----:B------:R-:W-:Y:S01]  /*1830*/  ISETP.GE.AND P1, PT, R0, 0x1, PT ;  /* 0x000000010000780c */ /* 0x000fe20003f26270 */
[----:B------:R-:W-:Y:S02]  /*1840*/  UMOV UR6, UR8 ;  /* 0x0000000800067c82 */ /* 0x000fe40008000000 */
[----:B------:R-:W-:Y:S01]  /*1850*/  HGMMA.64x64x8.F32.TF32 R24, gdesc[UR4], RZ, !UPT, gsb0 ;  /* 0x04e00000041879f0 */ /* 0x000fe2000c0028ff */
[----:B------:R-:W-:Y:S02]  /*1860*/  UIADD3 UR4, UR9, 0x2, URZ ;  /* 0x0000000209047890 */ /* 0x000fe4000fffe03f */
[----:B------:R-:W-:Y:S01]  /*1870*/  UIADD3 UR6, UR8, 0x2, URZ ;  /* 0x0000000208067890 */ /* 0x000fe2000fffe03f */
[----:B------:R-:W-:Y:S01]  /*1880*/  UMOV UR5, 0x40000040 ;  /* 0x4000004000057882 */ /* 0x000fe20000000000 */
[----:B------:R-:W-:Y:S01]  /*1890*/  UMOV UR7, 0x40000040 ;  /* 0x4000004000077882 */ /* 0x000fe20000000000 */
[----:B------:R-:W-:-:S02]  /*18a0*/  WARPGROUP.DEPBAR.LE gsb0, 0x0 ;  /* 0x00008000000079c5 */ /* 0x000fc40000010000 */
[----:B------:R-:W-:-:S06]  /*18b0*/  WARPGROUP.ARRIVE ;  /* 0x00000000000079c5 */ /* 0x000fcc0000000000 */
[----:B------:R-:W-:Y:S01]  /*18c0*/  HGMMA.64x64x8.F32.TF32 R24, gdesc[UR4], R24, gsb0 ;  /* 0x04e00000041879f0 */ /* 0x000fe20008002818 */
[----:B------:R-:W-:Y:S02]  /*18d0*/  UIADD3 UR4, UR9, 0x4, URZ ;  /* 0x0000000409047890 */ /* 0x000fe4000fffe03f */
[----:B------:R-:W-:Y:S01]  /*18e0*/  UIADD3 UR6, UR8, 0x4, URZ ;  /* 0x0000000408067890 */ /* 0x000fe2000fffe03f */
[----:B------:R-:W-:Y:S01]  /*18f0*/  UMOV UR5, 0x40000040 ;  /* 0x4000004000057882 */ /* 0x000fe20000000000 */
[----:B------:R-:W-:Y:S01]  /*1900*/  UMOV UR7, 0x40000040 ;  /* 0x4000004000077882 */ /* 0x000fe20000000000 */
[----:B------:R-:W-:Y:S02]  /*1910*/  WARPGROUP.DEPBAR.LE gsb0, 0x0 ;  /* 0x00008000000079c5 */ /* 0x000fe40000010000 */
        /* <DEDUP_REMOVED lines=92> */
[----:B------:R-:W-:Y:S03]  /*1ee0*/  HGMMA.64x64x8.F32.TF32 R24, gdesc[UR4], R24, gsb0 ;  /* 0x04e00000041879f0 */ /* 0x000fe60008002818 */
[----:B------:R-:W-:Y:S02]  /*1ef0*/  WARPGROUP.DEPBAR.LE gsb0, 0x0 ;  /* 0x00008000000079c5 */ /* 0x000fe40000010000 */
[----:B------:R-:W-:Y:S05]  /*1f00*/  @!P1 BRA `(.L_x_21) ;  /* 0x0000000800609947 */ /* 0x000fea0003800000 */
[----:B------:R-:W-:Y:S01]  /*1f10*/  UIADD3 UR5, UR36, 0x1, URZ ;  /* 0x0000000124057890 */ /* 0x000fe2000fffe03f */
[----:B------:R-:W-:-:S03]  /*1f20*/  IMAD.U32 R0, RZ, RZ, UR42 ;  /* 0x0000002aff007e24 */ /* 0x000fc6000f8e00ff */
[----:B------:R-:W-:-:S04]  /*1f30*/  UISETP.NE.AND UP0, UPT, UR5, 0x3, UPT ;  /* 0x000000030500788c */ /* 0x000fc8000bf05270 */
[----:B------:R-:W-:Y:S02]  /*1f40*/  USEL UR4, URZ, 0x1, UP0 ;  /* 0x000000013f047887 */ /* 0x000fe40008000000 */
[----:B------:R-:W-:Y:S02]  /*1f50*/  USEL UR5, UR5, URZ, UP0 ;  /* 0x0000003f05057287 */ /* 0x000fe40008000000 */
[----:B------:R-:W-:-:S06]  /*1f60*/  ULOP3.LUT UR4, UR38, UR4, URZ, 0x3c, !UPT ;  /* 0x0000000426047292 */ /* 0x000fcc000f8e3c3f */
[----:B------:R-:W-:Y:S01]  /*1f70*/  IMAD.U32 R5, RZ, RZ, UR4 ;  /* 0x00000004ff057e24 */ /* 0x000fe2000f8e00ff */
[----:B------:R-:W-:-:S06]  /*1f80*/  UMOV UR4, UR36 ;  /* 0x0000002400047c82 */ /* 0x000fcc0008000000 */
.L_x_28:
[----:B01----:R-:W-:Y:S05]  /*1f90*/  @!P0 BRA `(.L_x_22) ;  /* 0x0000000000048947 */ /* 0x003fea0003800000 */
[----:B------:R-:W-:Y:S01]  /*1fa0*/  BPT.TRAP 0x1 ;  /* 0x000000040000795c */ /* 0x000fe20000300000 */
.L_x_22:
[----:B------:R-:W-:Y:S01]  /*1fb0*/  ULEA UR6, UR5, UR40, 0x3 ;  /* 0x0000002805067291 */ /* 0x000fe2000f8e183f */
[----:B------:R-:W-:-:S08]  /*1fc0*/  SHF.L.U32 R3, R5, 0x1f, RZ ;  /* 0x0000001f05037819 */ /* 0x000fd000000006ff */
[----:B------:R0:W1:Y:S01]  /*1fd0*/  SYNCS.PHASECHK.TRANS64.TRYWAIT P1, [UR6], R3 ;  /* 0x00000003ff0075a7 */ /* 0x0000620008020146 */
[----:B------:R-:W-:Y:S05]  /*1fe0*/  @!P0 BRA `(.L_x_23) ;  /* 0x0000000000048947 */ /* 0x000fea0003800000 */
[----:B------:R-:W-:Y:S01]  /*1ff0*/  BPT.TRAP 0x1 ;  /* 0x000000040000795c */ /* 0x000fe20000300000 */
.L_x_23:
[----:B-1----:R-:W-:Y:S05]  /*2000*/  @P1 BRA `(.L_x_24) ;  /* 0x0000000000081947 */ /* 0x002fea0003800000 */
[----:B------:R-:W1:Y:S02]  /*2010*/  SYNCS.PHASECHK.TRANS64.TRYWAIT P1, [UR6], R3 ;  /* 0x00000003ff0075a7 */ /* 0x000e640008020146 */
[----:B-1----:R-:W-:Y:S05]  /*2020*/  @!P1 BRA `(.L_x_25) ;  /* 0x0000003c00bc9947 */ /* 0x002fea0003800000 */
.L_x_24:
[----:B------:R-:W-:Y:S01]  /*2030*/  ULEA UR6, UR5, UR47, 0xb ;  /* 0x0000002f05067291 */ /* 0x000fe2000f8e583f */
[----:B------:R-:W-:Y:S01]  /*2040*/  WARPGROUP.ARRIVE ;  /* 0x00000000000079c5 */ /* 0x000fe20000000000 */
[----:B------:R-:W-:Y:S01]  /*2050*/  ULEA UR7, UR5, UR46, 0xb ;  /* 0x0000002e05077291 */ /* 0x000fe2000f8e583f */
[----:B------:R-:W-:Y:S01]  /*2060*/  UMOV UR11, 0x40000040 ;  /* 0x40000040000b7882 */ /* 0x000fe20000000000 */
[----:B------:R-:W-:-:S03]  /*2070*/  UMOV UR9, 0x40000040 ;  /* 0x4000004000097882 */ /* 0x000fc60000000000 */
[----:B------:R-:W-:Y:S02]  /*2080*/  UMOV UR10, UR6 ;  /* 0x00000006000a7c82 */ /* 0x000fe40008000000 */
[----:B------:R-:W-:Y:S02]  /*2090*/  UMOV UR8, UR7 ;  /* 0x0000000700087c82 */ /* 0x000fe40008000000 */
[----:B------:R-:W-:Y:S01]  /*20a0*/  HGMMA.64x64x8.F32.TF32 R24, gdesc[UR8], R24, gsb0 ;  /* 0x04e00000081879f0 */ /* 0x000fe20008002818 */
        /* <DEDUP_REMOVED lines=107> */
[----:B------:R-:W-:Y:S01]  /*2760*/  BPT.TRAP 0x1 ;  /* 0x000000040000795c */ /* 0x000fe20000300000 */
.L_x_26:
[----:B------:R-:W-:Y:S01]  /*2770*/  ULEA UR6, UR4, UR40, 0x3 ;  /* 0x0000002804067291 */ /* 0x000fe2000f8e183f */
[----:B------:R-:W-:-:S03]  /*2780*/  ISETP.GT.U32.AND P1, PT, R23, 0x1, PT ;  /* 0x000000011700780c */ /* 0x000fc60003f24070 */
[----:B------:R-:W-:-:S04]  /*2790*/  UIADD3 UR6, UR6, 0x18, URZ ;  /* 0x0000001806067890 */ /* 0x000fc8000fffe03f */
[----:B------:R-:W-:-:S09]  /*27a0*/  UPRMT UR6, URZ, 0x654, UR6 ;  /* 0x000006543f067896 */ /* 0x000fd20008000006 */
[----:B------:R-:W-:Y:S01]  /*27b0*/  SYNCS.ARRIVE.TRANS64.RED.A1T0 RZ, [UR6], RZ ;  /* 0x000000ffffff79a7 */ /* 0x000fe20008100406 */
[----:B------:R-:W-:Y:S05]  /*27c0*/  @P1 BRA `(.L_x_27) ;  /* 0x0000000000041947 */ /* 0x000fea0003800000 */
[----:B------:R-:W-:Y:S01]  /*27d0*/  BPT.TRAP 0x1 ;  /* 0x000000040000795c */ /* 0x000fe20000300000 */
.L_x_27:
[----:B------:R-:W-:Y:S01]  /*27e0*/  UIADD3 UR5, UR5, 0x1, URZ ;  /* 0x0000000105057890 */ /* 0x000fe2000fffe03f */
[C---:B------:R-:W-:Y:S01]  /*27f0*/  ISETP.GT.AND P1, PT, R0.reuse, 0x1, PT ;  /* 0x000000010000780c */ /* 0x040fe20003f24270 */
[----:B------:R-:W-:Y:S01]  /*2800*/  UIADD3 UR4, UR4, 0x1, URZ ;  /* 0x0000000104047890 */ /* 0x000fe2000fffe03f */
[----:B------:R-:W-:Y:S01]  /*2810*/  VIADD R0, R0, 0xffffffff ;  /* 0xffffffff00007836 */ /* 0x000fe20000000000 */
[----:B------:R-:W-:Y:S02]  /*2820*/  UISETP.NE.AND UP0, UPT, UR5, 0x3, UPT ;  /* 0x000000030500788c */ /* 0x000fe4000bf05270 */
[----:B------:R-:W-:Y:S02]  /*2830*/  UISETP.NE.AND UP1, UPT, UR4, 0x3, UPT ;  /* 0x000000030400788c */ /* 0x000fe4000bf25270 */
[----:B------:R-:W-:Y:S02]  /*2840*/  USEL UR6, URZ, 0x1, UP0 ;  /* 0x000000013f067887 */ /* 0x000fe40008000000 */
[----:B------:R-:W-:-:S02]  /*2850*/  USEL UR5, UR5, URZ, UP0 ;  /* 0x0000003f05057287 */ /* 0x000fc40008000000 */
[----:B------:R-:W-:Y:S02]  /*2860*/  USEL UR4, UR4, URZ, UP1 ;  /* 0x0000003f04047287 */ /* 0x000fe40008800000 */
[----:B------:R-:W-:Y:S01]  /*2870*/  LOP3.LUT R5, R5, UR6, RZ, 0x3c, !PT ;  /* 0x0000000605057c12 */ /* 0x000fe2000f8e3cff */
[----:B------:R-:W-:Y:S09]  /*2880*/  @P1 BRA `(.L_x_28) ;  /* 0xfffffff400c01947 */ /* 0x000ff2000383ffff */
.L_x_21:
[----:B------:R-:W2:Y:S01]  /*2890*/  LDC R0, c[0x0][0x28c] ;  /* 0x0000a300ff007b82 */ /* 0x000ea20000000800 */
[----:B01----:R-:W-:-:S04]  /*28a0*/  IMAD.U32 R3, RZ, RZ, UR44 ;  /* 0x0000002cff037e24 */ /* 0x003fc8000f8e00ff */
[----:B------:R0:W-:Y:S01]  /*28b0*/  SYNCS.ARRIVE.TRANS64.A1T0 RZ, [R3+UR41], RZ ;  /* 0x000000ff03ff79a7 */ /* 0x0001e20008100029 */
[----:B--2---:R-:W-:-:S13]  /*28c0*/  ISETP.GE.AND P1, PT, R0, 0x1, PT ;  /* 0x000000010000780c */ /* 0x004fda0003f26270 */
[----:B0-----:R-:W-:Y:S05]  /*28d0*/  @!P1 BRA `(.L_x_29) ;  /* 0x0000000000349947 */ /* 0x001fea0003800000 */
[----:B------:R-:W-:Y:S05]  /*28e0*/  @!P0 BRA `(.L_x_30) ;  /* 0x0000000000048947 */ /* 0x000fea0003800000 */
[----:B------:R-:W-:Y:S01]  /*28f0*/  BPT.TRAP 0x1 ;  /* 0x000000040000795c */ /* 0x000fe20000300000 */
.L_x_30:
[----:B------:R-:W-:Y:S01]  /*2900*/  UIADD3 UR6, UR36, UR42, URZ ;  /* 0x0000002a24067290 */ /* 0x000fe2000fffe03f */
[----:B------:R-:W-:-:S03]  /*2910*/  ISETP.GT.U32.AND P0, PT, R23, 0x1, PT ;  /* 0x000000011700780c */ /* 0x000fc60003f04070 */
[----:B------:R-:W-:-:S04]  /*2920*/  UIMAD.WIDE.U32 UR4, UR6, -0x55555555, URZ ;  /* 0xaaaaaaab060478a5 */ /* 0x000fc8000f8e003f */
[----:B------:R-:W-:-:S04]  /*2930*/  USHF.R.U32.HI UR4, URZ, 0x1, UR5 ;  /* 0x000000013f047899 */ /* 0x000fc80008011605 */
[----:B------:R-:W-:-:S04]  /*2940*/  UIMAD UR6, UR4, -0x3, UR6 ;  /* 0xfffffffd040678a4 */ /* 0x000fc8000f8e0206 */
[----:B------:R-:W-:-:S04]  /*2950*/  ULEA UR6, UR6, UR40, 0x3 ;  /* 0x0000002806067291 */ /* 0x000fc8000f8e183f */
[----:B------:R-:W-:-:S04]  /*2960*/  UIADD3 UR6, UR6, 0x18, URZ ;  /* 0x0000001806067890 */ /* 0x000fc8000fffe03f */
[----:B------:R-:W-:-:S09]  /*2970*/  UPRMT UR6, URZ, 0x654, UR6 ;  /* 0x000006543f067896 */ /* 0x000fd20008000006 */
[----:B------:R-:W-:Y:S01]  /*2980*/  SYNCS.ARRIVE.TRANS64.RED.A1T0 RZ, [UR6], RZ ;  /* 0x000000ffffff79a7 */ /* 0x000fe20008100406 */
[----:B------:R-:W-:Y:S05]  /*2990*/  @P0 BRA `(.L_x_29) ;  /* 0x0000000000040947 */ /* 0x000fea0003800000 */
[----:B------:R-:W-:Y:S01]  /*29a0*/  BPT.TRAP 0x1 ;  /* 0x000000040000795c */ /* 0x000fe20000300000 */
.L_x_29:
[----:B------:R-:W-:Y:S01]  /*29b0*/  SHF.L.U32 R0, R75, 0x1f, RZ ;  /* 0x0000001f4b007819 */ /* 0x000fe200000006ff */
[----:B------:R-:W-:Y:S01]  /*29c0*/  UIADD3 UR36, UR36, UR39, URZ ;  /* 0x0000002724247290 */ /* 0x000fe2000fffe03f */
[----:B------:R-:W-:Y:S01]  /*29d0*/  SHF.R.S32.HI R9, RZ, 0x1f, R19 ;  /* 0x0000001fff097819 */ /* 0x000fe20000011413 */
[----:B------:R-:W-:Y:S01]  /*29e0*/  UISETP.GE.U32.AND UP1, UPT, UR39, 0x3, UPT ;  /* 0x000000032700788c */ /* 0x000fe2000bf26070 */
[----:B------:R-:W0:Y:S01]  /*29f0*/  SYNCS.PHASECHK.TRANS64.TRYWAIT P0, [UR43+0x8], R0 ;  /* 0x00000800ff0075a7 */ /* 0x000e22000800016b */
[----:B------:R-:W-:-:S04]  /*2a00*/  UISETP.GT.U32.AND UP0, UPT, UR36, 0x2, UPT ;  /* 0x000000022400788c */ /* 0x000fc8000bf04070 */
[----:B------:R-:W-:-:S04]  /*2a10*/  UISETP.LT.U32.AND UP0, UPT, UR39, 0x3, UP0 ;  /* 0x000000032700788c */ /* 0x000fc80008701070 */
[----:B------:R-:W-:Y:S02]  /*2a20*/  USEL UR6, URZ, 0x1, !UP0 ;  /* 0x000000013f067887 */ /* 0x000fe4000c000000 */
[----:B------:R-:W-:Y:S02]  /*2a30*/  @UP1 UIMAD.WIDE.U32 UR4, UR36, -0x55555555, URZ ;  /* 0xaaaaaaab240418a5 */ /* 0x000fe4000f8e003f */
[----:B------:R-:W-:Y:S02]  /*2a40*/  ULOP3.LUT UR38, UR38, UR6, URZ, 0x3c, !UPT ;  /* 0x0000000626267292 */ /* 0x000fe4000f8e3c3f */
[----:B------:R-:W-:-:S04]  /*2a50*/  @UP1 USHF.R.U32.HI UR4, URZ, 0x1, UR5 ;  /* 0x000000013f041899 */ /* 0x000fc80008011605 */
[----:B------:R-:W-:Y:S01]  /*2a60*/  @UP1 ULOP3.LUT UR38, UR38, 0x1, UR4, 0x78, !UPT ;  /* 0x0000000126261892 */ /* 0x000fe2000f8e7804 */
[----:B0-----:R-:W-:Y:S11]  /*2a70*/  @!P0 BRA `(.L_x_31) ;  /* 0x0000003400408947 */ /* 0x001ff60003800000 */
.L_x_120:
[----:B------:R-:W-:Y:S01]  /*2a80*/  ULDC.64 UR4, c[0x0][0x5d0] ;  /* 0x0001740000047ab9 */ /* 0x000fe20000000a00 */
[----:B------:R-:W-:Y:S01]  /*2a90*/  ULDC UR6, c[0x0][0x284] ;  /* 0x0000a10000067ab9 */ /* 0x000fe20000000800 */
[----:B0-----:R-:W-:Y:S02]  /*2aa0*/  IMAD R0, R9, UR4, RZ ;  /* 0x0000000409007c24 */ /* 0x001fe4000f8e02ff */
[----:B------:R-:W-:Y:S02]  /*2ab0*/  IMAD.SHL.U32 R12, R18, 0x40, RZ ;  /* 0x00000040120c7824 */ /* 0x000fe400078e00ff */
[C---:B------:R-:W-:Y:S02]  /*2ac0*/  IMAD R3, R19.reuse, UR5, R0 ;  /* 0x0000000513037c24 */ /* 0x040fe4000f8e0200 */
[----:B------:R-:W-:Y:S01]  /*2ad0*/  IMAD.SHL.U32 R0, R22, 0x40, RZ ;  /* 0x0000004016007824 */ /* 0x000fe200078e00ff */
[----:B------:R-:W-:Y:S01]  /*2ae0*/  SHF.R.S32.HI R13, RZ, 0x1f, R12 ;  /* 0x0000001fff0d7819 */ /* 0x000fe2000001140c */
[----:B------:R-:W-:Y:S01]  /*2af0*/  IMAD.WIDE.U32 R4, R19, UR4, R60 ;  /* 0x0000000413047c25 */ /* 0x000fe2000f8e003c */
[----:B------:R-:W-:-:S02]  /*2b00*/  ULDC.64 UR4, c[0x0][0x5c8] ;  /* 0x0001720000047ab9 */ /* 0x000fc40000000a00 */
[----:B------:R-:W-:Y:S01]  /*2b10*/  ISETP.GE.AND P0, PT, R0, UR6, PT ;  /* 0x0000000600007c0c */ /* 0x000fe2000bf06270 */
[----:B------:R-:W-:Y:S01]  /*2b20*/  ULDC UR6, c[0x0][0x288] ;  /* 0x0000a20000067ab9 */ /* 0x000fe20000000800 */
[----:B------:R-:W-:Y:S01]  /*2b30*/  IADD3 R4, P1, R12, R4, RZ ;  /* 0x000000040c047210 */ /* 0x000fe20007f3e0ff */
[----:B------:R-:W-:Y:S01]  /*2b40*/  IMAD.WIDE R70, R22, 0x40, R58 ;  /* 0x0000004016467825 */ /* 0x000fe200078e023a */
[----:B------:R-:W-:Y:S02]  /*2b50*/  ISETP.GE.OR P0, PT, R12, UR6, P0 ;  /* 0x000000060c007c0c */ /* 0x000fe40008706670 */
[----:B------:R-:W-:Y:S01]  /*2b60*/  IADD3.X R5, R13, R5, R3, P1, !PT ;  /* 0x000000050d057210 */ /* 0x000fe20000ffe403 */
[----:B------:R-:W-:-:S04]  /*2b70*/  IMAD R7, R71, UR4, RZ ;  /* 0x0000000447077c24 */ /* 0x000fc8000f8e02ff */
[C---:B------:R-:W-:Y:S02]  /*2b80*/  IMAD R7, R70.reuse, UR5, R7 ;  /* 0x0000000546077c24 */ /* 0x040fe4000f8e0207 */
[----:B------:R-:W-:-:S04]  /*2b90*/  IMAD.WIDE.U32 R72, R70, UR4, R4 ;  /* 0x0000000446487c25 */ /* 0x000fc8000f8e0004 */
[----:B------:R-:W-:Y:S05]  /*2ba0*/  @P0 BRA `(.L_x_32) ;  /* 0x0000001800d00947 */ /* 0x000fea0003800000 */
[----:B-----5:R-:W-:Y:S01]  /*2bb0*/  FSETP.NEU.AND P0, PT, R57, RZ, PT ;  /* 0x000000ff3900720b */ /* 0x020fe20003f0d000 */
[----:B------:R-:W-:Y:S01]  /*2bc0*/  IMAD.IADD R22, R65, 0x1, -R12 ;  /* 0x0000000141167824 */ /* 0x000fe200078e0a0c */
[----:B------:R-:W-:Y:S01]  /*2bd0*/  BSSY B0, `(.L_x_32) ;  /* 0x00001b1000007945 */ /* 0x000fe20003800000 */
[----:B------:R-:W-:Y:S02]  /*2be0*/  IMAD.IADD R0, R69, 0x1, -R0 ;  /* 0x0000000145007824 */ /* 0x000fe400078e0a00 */
[----:B------:R-:W-:Y:S01]  /*2bf0*/  IMAD.IADD R7, R73, 0x1, R7 ;  /* 0x0000000149077824 */ /* 0x000fe200078e0207 */
[----:B------:R-:W-:-:S04]  /*2c00*/  ISETP.GT.AND P3, PT, R22, RZ, PT ;  /* 0x000000ff1600720c */ /* 0x000fc80003f64270 */
[----:B------:R-:W-:-:S03]  /*2c10*/  ISETP.GT.AND P1, PT, R0, RZ, P3 ;  /* 0x000000ff0000720c */ /* 0x000fc60001f24270 */
[----:B------:R-:W-:Y:S10]  /*2c20*/  @!P0 BRA `(.L_x_33) ;  /* 0x0000001000d48947 */ /* 0x000ff40003800000 */
[----:B------:R-:W0:Y:S01]  /*2c30*/  LDC.64 R76, c[0x0][0x5b8] ;  /* 0x00016e00ff4c7b82 */ /* 0x000e220000000a00 */
[----:B------:R-:W-:-:S07]  /*2c40*/  ULDC.64 UR4, c[0x0][0x5c0] ;  /* 0x0001700000047ab9 */ /* 0x000fce0000000a00 */
[----:B------:R-:W1:Y:S08]  /*2c50*/  LDC.64 R78, c[0x0][0x5b0] ;  /* 0x00016c00ff4e7b82 */ /* 0x000e700000000a00 */
[----:B------:R-:W2:Y:S01]  /*2c60*/  LDC.64 R80, c[0x0][0x5a8] ;  /* 0x00016a00ff507b82 */ /* 0x000ea20000000a00 */
[-C--:B0-----:R-:W-:Y:S02]  /*2c70*/  IMAD R6, R9, R76.reuse, RZ ;  /* 0x0000004c09067224 */ /* 0x081fe400078e02ff */
[----:B------:R-:W-:-:S04]  /*2c80*/  IMAD.WIDE.U32 R4, R19, R76, R60 ;  /* 0x0000004c13047225 */ /* 0x000fc800078e003c */
[----:B------:R-:W-:Y:S01]  /*2c90*/  IMAD R73, R19, R77, R6 ;  /* 0x0000004d13497224 */ /* 0x000fe200078e0206 */
[----:B------:R-:W-:Y:S01]  /*2ca0*/  IADD3 R8, P0, R12, R4, RZ ;  /* 0x000000040c087210 */ /* 0x000fe20007f1e0ff */
[----:B-1----:R-:W-:-:S03]  /*2cb0*/  IMAD R3, R71, R78, RZ ;  /* 0x0000004e47037224 */ /* 0x002fc600078e02ff */
[----:B------:R-:W-:Y:S01]  /*2cc0*/  IADD3.X R9, R13, R5, R73, P0, !PT ;  /* 0x000000050d097210 */ /* 0x000fe200007fe449 */
[C---:B------:R-:W-:Y:S02]  /*2cd0*/  IMAD R71, R70.reuse, R79, R3 ;  /* 0x0000004f46477224 */ /* 0x040fe400078e0203 */
[----:B------:R-:W-:-:S04]  /*2ce0*/  IMAD.WIDE.U32 R4, R70, R78, R8 ;  /* 0x0000004e46047225 */ /* 0x000fc800078e0008 */
[----:B------:R-:W-:Y:S01]  /*2cf0*/  IMAD.IADD R3, R5, 0x1, R71 ;  /* 0x0000000105037824 */ /* 0x000fe200078e0247 */
[----:B--2---:R-:W-:-:S04]  /*2d00*/  LEA R10, P0, R4, R80, 0x2 ;  /* 0x00000050040a7211 */ /* 0x004fc800078010ff */
[----:B------:R-:W-:-:S05]  /*2d10*/  LEA.HI.X R11, R4, R81, R3, 0x2, P0 ;  /* 0x00000051040b7211 */ /* 0x000fca00000f1403 */
[----:B------:R-:W2:Y:S01]  /*2d20*/  @P1 LDG.E.LTC128B R18, desc[UR48][R10.64] ;  /* 0x000000300a121981 */ /* 0x000ea2000c1e1920 */
[----:B------:R-:W-:Y:S01]  /*2d30*/  IMAD.WIDE.U32 R4, R70, R78, R12 ;  /* 0x0000004e46047225 */ /* 0x000fe200078e000c */
[----:B------:R-:W-:Y:S01]  /*2d40*/  SHF.L.U64.HI R21, R78, 0x3, R79 ;  /* 0x000000034e157819 */ /* 0x000fe2000001024f */
[----:B------:R-:W-:Y:S01]  /*2d50*/  BSSY B1, `(.L_x_34) ;  /* 0x0000017000017945 */ /* 0x000fe20003800000 */
[----:B------:R-:W-:Y:S01]  /*2d60*/  ISETP.GT.AND P3, PT, R0, 0x8, P3 ;  /* 0x000000080000780c */ /* 0x000fe20001f64270 */
[----:B------:R-:W-:Y:S01]  /*2d70*/  IMAD.SHL.U32 R20, R78, 0x8, RZ ;  /* 0x000000084e147824 */ /* 0x000fe200078e00ff */
[----:B------:R-:W-:-:S03]  /*2d80*/  IADD3 R14, P0, R60, R4, RZ ;  /* 0x000000043c0e7210 */ /* 0x000fc60007f1e0ff */
[----:B------:R-:W-:Y:S01]  /*2d90*/  IMAD.WIDE.U32 R20, R70, R78, R20 ;  /* 0x0000004e46147225 */ /* 0x000fe200078e0014 */
[----:B------:R-:W-:Y:S02]  /*2da0*/  IADD3.X R15, R61, R71, R5, P0, !PT ;  /* 0x000000473d0f7210 */ /* 0x000fe400007fe405 */
[C---:B------:R-:W-:Y:S01]  /*2db0*/  LEA R6, P0, R72.reuse, UR4, 0x2 ;  /* 0x0000000448067c11 */ /* 0x040fe2000f8010ff */
[----:B------:R-:W-:Y:S02]  /*2dc0*/  IMAD.IADD R71, R71, 0x1, R21 ;  /* 0x0000000147477824 */ /* 0x000fe400078e0215 */
[----:B------:R-:W-:Y:S01]  /*2dd0*/  IMAD.WIDE.U32 R14, R19, R76, R14 ;  /* 0x0000004c130e7225 */ /* 0x000fe200078e000e */
[----:B------:R-:W-:-:S03]  /*2de0*/  LEA.HI.X R7, R72, UR5, R7, 0x2, P0 ;  /* 0x0000000548077c11 */ /* 0x000fc600080f1407 */
[----:B------:R-:W-:Y:S01]  /*2df0*/  IMAD.IADD R5, R73, 0x1, R15 ;  /* 0x0000000149057824 */ /* 0x000fe200078e020f */
[----:B------:R-:W-:-:S04]  /*2e00*/  LEA R4, P0, R14, R80, 0x2 ;  /* 0x000000500e047211 */ /* 0x000fc800078010ff */
[----:B------:R-:W-:Y:S02]  /*2e10*/  LEA.HI.X R5, R14, R81, R5, 0x2, P0 ;  /* 0x000000510e057211 */ /* 0x000fe400000f1405 */
[----:B------:R-:W-:-:S04]  /*2e20*/  ISETP.GT.AND P0, PT, R22, 0x1, PT ;  /* 0x000000011600780c */ /* 0x000fc80003f04270 */
[----:B------:R-:W-:Y:S01]  /*2e30*/  ISETP.GT.AND P4, PT, R0, RZ, P0 ;  /* 0x000000ff0000720c */ /* 0x000fe20000784270 */
[----:B--2---:R-:W-:-:S04]  /*2e40*/  FMUL R3, R18, R57 ;  /* 0x0000003912037220 */ /* 0x004fc80000400000 */
[----:B------:R-:W-:Y:S01]  /*2e50*/  FFMA R11, R24, R56, R3 ;  /* 0x00000038180b7223 */ /* 0x000fe20000000003 */
[----:B------:R-:W-:-:S04]  /*2e60*/  IADD3 R3, P2, R8, R20, RZ ;  /* 0x0000001408037210 */ /* 0x000fc80007f5e0ff */
[----:B------:R0:W-:Y:S01]  /*2e70*/  @P1 STG.E desc[UR48][R6.64], R11 ;  /* 0x0000000b06001986 */ /* 0x0001e2000c101930 */
[----:B------:R-:W-:Y:S01]  /*2e80*/  LEA R14, P1, R3, R80, 0x2 ;  /* 0x00000050030e7211 */ /* 0x000fe200078210ff */
[----:B------:R-:W-:Y:S01]  /*2e90*/  IMAD.X R10, R71, 0x1, R9, P2 ;  /* 0x00000001470a7824 */ /* 0x000fe200010e0609 */
[----:B------:R-:W-:Y:S11]  /*2ea0*/  @!P4 BRA `(.L_x_35) ;  /* 0x000000000004c947 */ /* 0x000ff60003800000 */
[----:B------:R1:W5:Y:S02]  /*2eb0*/  LDG.E.LTC128B R18, desc[UR48][R4.64+0x4] ;  /* 0x0000043004127981 */ /* 0x000364000c1e1920 */
.L_x_35:
[----:B------:R-:W-:Y:S05]  /*2ec0*/  BSYNC B1 ;  /* 0x0000000000017941 */ /* 0x000fea0003800000 */
.L_x_34:
[----:B-----5:R-:W-:Y:S01]  /*2ed0*/  FMUL R8, R18, R57 ;  /* 0x0000003912087220 */ /* 0x020fe20000400000 */
[----:B------:R-:W-:-:S03]  /*2ee0*/  LEA.HI.X R15, R3, R81, R10, 0x2, P1 ;  /* 0x00000051030f7211 */ /* 0x000fc600008f140a */
[----:B------:R-:W-:-:S05]  /*2ef0*/  FFMA R25, R25, R56, R8 ;  /* 0x0000003819197223 */ /* 0x000fca0000000008 */
[----:B------:R2:W-:Y:S04]  /*2f00*/  @P4 STG.E desc[UR48][R6.64+0x4], R25 ;  /* 0x0000041906004986 */ /* 0x0005e8000c101930 */
[----:B------:R-:W3:Y:S01]  /*2f10*/  @P3 LDG.E.LTC128B R18, desc[UR48][R14.64] ;  /* 0x000000300e123981 */ /* 0x000ee2000c1e1920 */
[----:B------:R-:W-:Y:S01]  /*2f20*/  IADD3 R12, P1, P2, R60, R20, R12 ;  /* 0x000000143c0c7210 */ /* 0x000fe20007a3e00c */
[----:B------:R-:W-:Y:S01]  /*2f30*/  BSSY B1, `(.L_x_36) ;  /* 0x0000010000017945 */ /* 0x000fe20003800000 */
[C---:B0-----:R-:W-:Y:S02]  /*2f40*/  SHF.L.U64.HI R11, R62.reuse, 0x2, R63 ;  /* 0x000000023e0b7819 */ /* 0x041fe4000001023f */
[----:B------:R-:W-:Y:S02]  /*2f50*/  IADD3.X R13, R61, R71, R13, P1, P2 ;  /* 0x000000473d0d7210 */ /* 0x000fe40000fe440d */
[----:B------:R-:W-:-:S02]  /*2f60*/  LEA R10, P2, R62, R6, 0x2 ;  /* 0x000000063e0a7211 */ /* 0x000fc400078410ff */
[----:B------:R-:W-:Y:S01]  /*2f70*/  ISETP.GT.AND P0, PT, R0, 0x8, P0 ;  /* 0x000000080000780c */ /* 0x000fe20000704270 */
[----:B------:R-:W-:Y:S01]  /*2f80*/  IMAD.WIDE.U32 R12, R19, R76, R12 ;  /* 0x0000004c130c7225 */ /* 0x000fe200078e000c */
[----:B------:R-:W-:-:S03]  /*2f90*/  ISETP.GT.AND P1, PT, R22, 0x8, PT ;  /* 0x000000081600780c */ /* 0x000fc60003f24270 */
[----:B------:R-:W-:Y:S01]  /*2fa0*/  IMAD.X R11, R11, 0x1, R7, P2 ;  /* 0x000000010b0b7824 */ /* 0x000fe200010e0607 */
[----:B------:R-:W-:Y:S01]  /*2fb0*/  LEA R8, P4, R12, R80, 0x2 ;  /* 0x000000500c087211 */ /* 0x000fe200078810ff */
[----:B------:R-:W-:-:S05]  /*2fc0*/  IMAD.IADD R9, R73, 0x1, R13 ;  /* 0x0000000149097824 */ /* 0x000fca00078e020d */
[----:B------:R-:W-:Y:S01]  /*2fd0*/  LEA.HI.X R9, R12, R81, R9, 0x2, P4 ;  /* 0x000000510c097211 */ /* 0x000fe200020f1409 */
[----:B---3--:R-:W-:-:S04]  /*2fe0*/  FMUL R3, R18, R57 ;  /* 0x0000003912037220 */ /* 0x008fc80000400000 */
[----:B------:R-:W-:-:S05]  /*2ff0*/  FFMA R3, R26, R56, R3 ;  /* 0x000000381a037223 */ /* 0x000fca0000000003 */
[----:B------:R2:W-:Y:S01]  /*3000*/  @P3 STG.E desc[UR48][R10.64], R3 ;  /* 0x000000030a003986 */ /* 0x0005e2000c101930 */
[----:B------:R-:W-:Y:S05]  /*3010*/  @!P0 BRA `(.L_x_37) ;  /* 0x0000000000048947 */ /* 0x000fea0003800000 */
[----:B------:R0:W5:Y:S02]  /*3020*/  LDG.E.LTC128B R18, desc[UR48][R8.64+0x4] ;  /* 0x0000043008127981 */ /* 0x000164000c1e1920 */
.L_x_37:
[----:B------:R-:W-:Y:S05]  /*3030*/  BSYNC B1 ;  /* 0x0000000000017941 */ /* 0x000fea0003800000 */
.L_x_36:
[----:B-----5:R-:W-:Y:S01]  /*3040*/  FMUL R12, R18, R57 ;  /* 0x00000039120c7220 */ /* 0x020fe20000400000 */
[----:B------:R-:W-:Y:S01]  /*3050*/  ISETP.GT.AND P3, PT, R0, RZ, P1 ;  /* 0x000000ff0000720c */ /* 0x000fe20000f64270 */
[----:B------:R-:W-:Y:S01]  /*3060*/  BSSY B1, `(.L_x_38) ;  /* 0x0000006000017945 */ /* 0x000fe20003800000 */
[----:B------:R-:W-:Y:S01]  /*3070*/  ISETP.GT.AND P2, PT, R22, 0x9, PT ;  /* 0x000000091600780c */ /* 0x000fe20003f44270 */
[----:B------:R-:W-:-:S05]  /*3080*/  FFMA R27, R27, R56, R12 ;  /* 0x000000381b1b7223 */ /* 0x000fca000000000c */
[----:B------:R3:W-:Y:S05]  /*3090*/  @P0 STG.E desc[UR48][R10.64+0x4], R27 ;  /* 0x0000041b0a000986 */ /* 0x0007ea000c101930 */
[----:B------:R-:W-:Y:S05]  /*30a0*/  @!P3 BRA `(.L_x_39) ;  /* 0x000000000004b947 */ /* 0x000fea0003800000 */
[----:B------:R4:W5:Y:S02]  /*30b0*/  LDG.E.LTC128B R18, desc[UR48][R4.64+0x20] ;  /* 0x0000203004127981 */ /* 0x000964000c1e1920 */
.L_x_39:
[----:B------:R-:W-:Y:S05]  /*30c0*/  BSYNC B1 ;  /* 0x0000000000017941 */ /* 0x000fea0003800000 */
.L_x_38:
[----:B--2--5:R-:W-:Y:S01]  /*30d0*/  FMUL R3, R18, R57 ;  /* 0x0000003912037220 */ /* 0x024fe20000400000 */
[----:B------:R-:W-:Y:S01]  /*30e0*/  ISETP.GT.AND P0, PT, R0, RZ, P2 ;  /* 0x000000ff0000720c */ /* 0x000fe20001704270 */
[----:B------:R-:W-:Y:S02]  /*30f0*/  BSSY B1, `(.L_x_40) ;  /* 0x0000005000017945 */ /* 0x000fe40003800000 */
[----:B------:R-:W-:-:S05]  /*3100*/  FFMA R3, R28, R56, R3 ;  /* 0x000000381c037223 */ /* 0x000fca0000000003 */
[----:B------:R2:W-:Y:S05]  /*3110*/  @P3 STG.E desc[UR48][R6.64+0x20], R3 ;  /* 0x0000200306003986 */ /* 0x0005ea000c101930 */
[----:B------:R-:W-:Y:S05]  /*3120*/  @!P0 BRA `(.L_x_41) ;  /* 0x0000000000048947 */ /* 0x000fea0003800000 */
[----:B------:R0:W5:Y:S02]  /*3130*/  LDG.E.LTC128B R18, desc[UR48][R4.64+0x24] ;  /* 0x0000243004127981 */ /* 0x000164000c1e1920 */
.L_x_41:
[----:B------:R-:W-:Y:S05]  /*3140*/  BSYNC B1 ;  /* 0x0000000000017941 */ /* 0x000fea0003800000 */
.L_x_40:
[----:B-----5:R-:W-:Y:S01]  /*3150*/  FMUL R12, R18, R57 ;  /* 0x00000039120c7220 */ /* 0x020fe20000400000 */
[----:B------:R-:W-:Y:S01]  /*3160*/  ISETP.GT.AND P1, PT, R0, 0x8, P1 ;  /* 0x000000080000780c */ /* 0x000fe20000f24270 */
[----:B------:R-:W-:Y:S02]  /*3170*/  BSSY B1, `(.L_x_42) ;  /* 0x0000005000017945 */ /* 0x000fe40003800000 */
[----:B------:R-:W-:-:S05]  /*3180*/  FFMA R29, R29, R56, R12 ;  /* 0x000000381d1d7223 */ /* 0x000fca000000000c */
[----:B------:R0:W-:Y:S05]  /*3190*/  @P0 STG.E desc[UR48][R6.64+0x24], R29 ;  /* 0x0000241d06000986 */ /* 0x0001ea000c101930 */
[----:B------:R-:W-:Y:S05]  /*31a0*/  @!P1 BRA `(.L_x_43) ;  /* 0x0000000000049947 */ /* 0x000fea0003800000 */
[----:B------:R0:W5:Y:S02]  /*31b0*/  LDG.E.LTC128B R18, desc[UR48][R8.64+0x20] ;  /* 0x0000203008127981 */ /* 0x000164000c1e1920 */
.L_x_43:
[----:B------:R-:W-:Y:S05]  /*31c0*/  BSYNC B1 ;  /* 0x0000000000017941 */ /* 0x000fea0003800000 */
.L_x_42:
[----:B--2--5:R-:W-:Y:S01]  /*31d0*/  FMUL R3, R18, R57 ;  /* 0x0000003912037220 */ /* 0x024fe20000400000 */
[----:B------:R-:W-:Y:S01]  /*31e0*/  ISETP.GT.AND P2, PT, R0, 0x8, P2 ;  /* 0x000000080000780c */ /* 0x000fe20001744270 */
[----:B------:R-:W-:Y:S01]  /*31f0*/  BSSY B1, `(.L_x_44) ;  /* 0x0000006000017945 */ /* 0x000fe20003800000 */
[----:B------:R-:W-:Y:S01]  /*3200*/  ISETP.GT.AND P0, PT, R22, 0x10, PT ;  /* 0x000000101600780c */ /* 0x000fe20003f04270 */
[----:B------:R-:W-:-:S05]  /*3210*/  FFMA R3, R30, R56, R3 ;  /* 0x000000381e037223 */ /* 0x000fca0000000003 */
[----:B------:R2:W-:Y:S05]  /*3220*/  @P1 STG.E desc[UR48][R10.64+0x20], R3 ;  /* 0x000020030a001986 */ /* 0x0005ea000c101930 */
[----:B------:R-:W-:Y:S05]  /*3230*/  @!P2 BRA `(.L_x_45) ;  /* 0x000000000004a947 */ /* 0x000fea0003800000 */
[----:B------:R0:W5:Y:S02]  /*3240*/  LDG.E.LTC128B R18, desc[UR48][R8.64+0x24] ;  /* 0x0000243008127981 */ /* 0x000164000c1e1920 */
.L_x_45:
[----:B------:R-:W-:Y:S05]  /*3250*/  BSYNC B1 ;  /* 0x0000000000017941 */ /* 0x000fea0003800000 */
.L_x_44:
        /* <DEDUP_REMOVED lines=8> */
.L_x_47:
[----:B------:R-:W-:Y:S05]  /*32e0*/  BSYNC B1 ;  /* 0x0000000000017941 */ /* 0x000fea0003800000 */
.L_x_46:
[----:B--2--5:R-:W-:Y:S01]  /*32f0*/  FMUL R3, R18, R57 ;  /* 0x0000003912037220 */ /* 0x024fe20000400000 */
[----:B------:R-:W-:Y:S01]  /*3300*/  ISETP.GT.AND P2, PT, R0, RZ, P1 ;  /* 0x000000ff0000720c */ /* 0x000fe20000f44270 */
[----:B------:R-:W-:Y:S02]  /*3310*/  BSSY B1, `(.L_x_48) ;  /* 0x0000005000017945 */ /* 0x000fe40003800000 */
[----:B------:R-:W-:-:S05]  /*3320*/  FFMA R3, R32, R56, R3 ;  /* 0x0000003820037223 */ /* 0x000fca0000000003 */
[----:B------:R2:W-:Y:S05]  /*3330*/  @P3 STG.E desc[UR48][R6.64+0x40], R3 ;  /* 0x0000400306003986 */ /* 0x0005ea000c101930 */
[----:B------:R-:W-:Y:S05]  /*3340*/  @!P2 BRA `(.L_x_49) ;  /* 0x000000000004a947 */ /* 0x000fea0003800000 */
[----:B------:R0:W5:Y:S02]  /*3350*/  LDG.E.LTC128B R18, desc[UR48][R4.64+0x44] ;  /* 0x0000443004127981 */ /* 0x000164000c1e1920 */
.L_x_49:
[----:B------:R-:W-:Y:S05]  /*3360*/  BSYNC B1 ;  /* 0x0000000000017941 */ /* 0x000fea0003800000 */
.L_x_48:
[----:B-----5:R-:W-:Y:S01]  /*3370*/  FMUL R12, R18, R57 ;  /* 0x00000039120c7220 */ /* 0x020fe20000400000 */
[----:B------:R-:W-:Y:S01]  /*3380*/  ISETP.GT.AND P0, PT, R0, 0x8, P0 ;  /* 0x000000080000780c */ /* 0x000fe20000704270 */
[----:B------:R-:W-:Y:S02]  /*3390*/  BSSY B1, `(.L_x_50) ;  /* 0x0000005000017945 */ /* 0x000fe40003800000 */
[----:B------:R-:W-:-:S05]  /*33a0*/  FFMA R33, R33, R56, R12 ;  /* 0x0000003821217223 */ /* 0x000fca000000000c */
[----:B------:R0:W-:Y:S05]  /*33b0*/  @P2 STG.E desc[UR48][R6.64+0x44], R33 ;  /* 0x0000442106002986 */ /* 0x0001ea000c101930 */
[----:B------:R-:W-:Y:S05]  /*33c0*/  @!P0 BRA `(.L_x_51) ;  /* 0x0000000000048947 */ /* 0x000fea0003800000 */
[----:B------:R0:W5:Y:S02]  /*33d0*/  LDG.E.LTC128B R18, desc[UR48][R8.64+0x40] ;  /* 0x0000403008127981 */ /* 0x000164000c1e1920 */
.L_x_51:
[----:B------:R-:W-:Y:S05]  /*33e0*/  BSYNC B1 ;  /* 0x0000000000017941 */ /* 0x000fea0003800000 */
.L_x_50:
        /* <DEDUP_REMOVED lines=8> */
.L_x_53:
[----:B------:R-:W-:Y:S05]  /*3470*/  BSYNC B1 ;  /* 0x0000000000017941 */ /* 0x000fea0003800000 */
.L_x_52:
        /* <DEDUP_REMOVED lines=8> */
.L_x_55:
[----:B------:R-:W-:Y:S05]  /*3500*/  BSYNC B1 ;  /* 0x0000000000017941 */ /* 0x000fea0003800000 */
.L_x_54:
[----:B--2--5:R-:W-:Y:S01]  /*3510*/  FMUL R3, R18, R57 ;  /* 0x0000003912037220 */ /* 0x024fe20000400000 */
[----:B------:R-:W-:Y:S01]  /*3520*/  ISETP.GT.AND P1, PT, R0, RZ, P0 ;  /* 0x000000ff0000720c */ /* 0x000fe20000724270 */
[----:B------:R-:W-:Y:S02]  /*3530*/  BSSY B1, `(.L_x_56) ;  /* 0x0000005000017945 */ /* 0x000fe40003800000 */
[----:B------:R-:W-:-:S05]  /*3540*/  FFMA R3, R36, R56, R3 ;  /* 0x0000003824037223 */ /* 0x000fca0000000003 */
[----:B------:R2:W-:Y:S05]  /*3550*/  @P3 STG.E desc[UR48][R6.64+0x60], R3 ;  /* 0x0000600306003986 */ /* 0x0005ea000c101930 */
[----:B------:R-:W-:Y:S05]  /*3560*/  @!P1 BRA `(.L_x_57) ;  /* 0x0000000000049947 */ /* 0x000fea0003800000 */
[----:B------:R0:W5:Y:S02]  /*3570*/  LDG.E.LTC128B R18, desc[UR48][R4.64+0x64] ;  /* 0x0000643004127981 */ /* 0x000164000c1e1920 */
.L_x_57:
[----:B------:R-:W-:Y:S05]  /*3580*/  BSYNC B1 ;  /* 0x0000000000017941 */ /* 0x000fea0003800000 */
.L_x_56:
[----:B-----5:R-:W-:Y:S01]  /*3590*/  FMUL R12, R18, R57 ;  /* 0x00000039120c7220 */ /* 0x020fe20000400000 */
[----:B------:R-:W-:Y:S01]  /*35a0*/  ISETP.GT.AND P2, PT, R0, 0x8, P2 ;  /* 0x000000080000780c */ /* 0x000fe20001744270 */
[----:B------:R-:W-:Y:S02]  /*35b0*/  BSSY B1, `(.L_x_58) ;  /* 0x0000005000017945 */ /* 0x000fe40003800000 */
[----:B------:R-:W-:-:S05]  /*35c0*/  FFMA R37, R37, R56, R12 ;  /* 0x0000003825257223 */ /* 0x000fca000000000c */
[----:B------:R0:W-:Y:S05]  /*35d0*/  @P1 STG.E desc[UR48][R6.64+0x64], R37 ;  /* 0x0000642506001986 */ /* 0x0001ea000c101930 */
[----:B------:R-:W-:Y:S05]  /*35e0*/  @!P2 BRA `(.L_x_59) ;  /* 0x000000000004a947 */ /* 0x000fea0003800000 */
[----:B------:R0:W5:Y:S02]  /*35f0*/  LDG.E.LTC128B R18, desc[UR48][R8.64+0x60] ;  /* 0x0000603008127981 */ /* 0x000164000c1e1920 */
.L_x_59:
[----:B------:R-:W-:Y:S05]  /*3600*/  BSYNC B1 ;  /* 0x0000000000017941 */ /* 0x000fea0003800000 */
.L_x_58:
        /* <DEDUP_REMOVED lines=8> */
.L_x_61:
[----:B------:R-:W-:Y:S05]  /*3690*/  BSYNC B1 ;  /* 0x0000000000017941 */ /* 0x000fea0003800000 */
.L_x_60:
        /* <DEDUP_REMOVED lines=8> */
.L_x_63:
[----:B------:R-:W-:Y:S05]  /*3720*/  BSYNC B1 ;  /* 0x0000000000017941 */ /* 0x000fea0003800000 */
.L_x_62:
[----:B--2--5:R-:W-:Y:S01]  /*3730*/  FMUL R3, R18, R57 ;  /* 0x0000003912037220 */ /* 0x024fe20000400000 */
[----:B------:R-:W-:Y:S01]  /*3740*/  ISETP.GT.AND P0, PT, R0, RZ, P2 ;  /* 0x000000ff0000720c */ /* 0x000fe20001704270 */
[----:B------:R-:W-:Y:S02]  /*3750*/  BSSY B1, `(.L_x_64) ;  /* 0x0000005000017945 */ /* 0x000fe40003800000 */
[----:B------:R-:W-:-:S05]  /*3760*/  FFMA R3, R40, R56, R3 ;  /* 0x0000003828037223 */ /* 0x000fca0000000003 */
[----:B------:R2:W-:Y:S05]  /*3770*/  @P3 STG.E desc[UR48][R6.64+0x80], R3 ;  /* 0x0000800306003986 */ /* 0x0005ea000c101930 */
[----:B------:R-:W-:Y:S05]  /*3780*/  @!P0 BRA `(.L_x_65) ;  /* 0x0000000000048947 */ /* 0x000fea0003800000 */
[----:B------:R0:W5:Y:S02]  /*3790*/  LDG.E.LTC128B R18, desc[UR48][R4.64+0x84] ;  /* 0x0000843004127981 */ /* 0x000164000c1e1920 */
.L_x_65:
[----:B------:R-:W-:Y:S05]  /*37a0*/  BSYNC B1 ;  /* 0x0000000000017941 */ /* 0x000fea0003800000 */
.L_x_64:
[----:B-----5:R-:W-:Y:S01]  /*37b0*/  FMUL R12, R18, R57 ;  /* 0x00000039120c7220 */ /* 0x020fe20000400000 */
[----:B------:R-:W-:Y:S01]  /*37c0*/  ISETP.GT.AND P1, PT, R0, 0x8, P1 ;  /* 0x000000080000780c */ /* 0x000fe20000f24270 */
[----:B------:R-:W-:Y:S02]  /*37d0*/  BSSY B1, `(.L_x_66) ;  /* 0x0000005000017945 */ /* 0x000fe40003800000 */
[----:B------:R-:W-:-:S05]  /*37e0*/  FFMA R41, R41, R56, R12 ;  /* 0x0000003829297223 */ /* 0x000fca000000000c */
[----:B------:R0:W-:Y:S05]  /*37f0*/  @P0 STG.E desc[UR48][R6.64+0x84], R41 ;  /* 0x0000842906000986 */ /* 0x0001ea000c101930 */
[----:B------:R-:W-:Y:S05]  /*3800*/  @!P1 BRA `(.L_x_67) ;  /* 0x0000000000049947 */ /* 0x000fea0003800000 */
[----:B------:R0:W5:Y:S02]  /*3810*/  LDG.E.LTC128B R18, desc[UR48][R8.64+0x80] ;  /* 0x0000803008127981 */ /* 0x000164000c1e1920 */
.L_x_67:
[----:B------:R-:W-:Y:S05]  /*3820*/  BSYNC B1 ;  /* 0x0000000000017941 */ /* 0x000fea0003800000 */
.L_x_66:
        /* <DEDUP_REMOVED lines=8> */
.L_x_69:
[----:B------:R-:W-:Y:S05]  /*38b0*/  BSYNC B1 ;  /* 0x0000000000017941 */ /* 0x000fea0003800000 */
.L_x_68:
        /* <DEDUP_REMOVED lines=8> */
.L_x_71:
[----:B------:R-:W-:Y:S05]  /*3940*/  BSYNC B1 ;  /* 0x0000000000017941 */ /* 0x000fea0003800000 */
.L_x_70:
[----:B--2--5:R-:W-:Y:S01]  /*3950*/  FMUL R3, R18, R57 ;  /* 0x0000003912037220 */ /* 0x024fe20000400000 */
[----:B------:R-:W-:Y:S01]  /*3960*/  ISETP.GT.AND P2, PT, R0, RZ, P1 ;  /* 0x000000ff0000720c */ /* 0x000fe20000f44270 */
[----:B------:R-:W-:Y:S02]  /*3970*/  BSSY B1, `(.L_x_72) ;  /* 0x0000005000017945 */ /* 0x000fe40003800000 */
[----:B------:R-:W-:-:S05]  /*3980*/  FFMA R3, R44, R56, R3 ;  /* 0x000000382c037223 */ /* 0x000fca0000000003 */
[----:B------:R2:W-:Y:S05]  /*3990*/  @P3 STG.E desc[UR48][R6.64+0xa0], R3 ;  /* 0x0000a00306003986 */ /* 0x0005ea000c101930 */
[----:B------:R-:W-:Y:S05]  /*39a0*/  @!P2 BRA `(.L_x_73) ;  /* 0x000000000004a947 */ /* 0x000fea0003800000 */
[----:B------:R0:W5:Y:S02]  /*39b0*/  LDG.E.LTC128B R18, desc[UR48][R4.64+0xa4] ;  /* 0x0000a43004127981 */ /* 0x000164000c1e1920 */
.L_x_73:
[----:B------:R-:W-:Y:S05]  /*39c0*/  BSYNC B1 ;  /* 0x0000000000017941 */ /* 0x000fea0003800000 */
.L_x_72:
[----:B-----5:R-:W-:Y:S01]  /*39d0*/  FMUL R12, R18, R57 ;  /* 0x00000039120c7220 */ /* 0x020fe20000400000 */
[----:B------:R-:W-:Y:S01]  /*39e0*/  ISETP.GT.AND P0, PT, R0, 0x8, P0 ;  /* 0x000000080000780c */ /* 0x000fe20000704270 */
[----:B------:R-:W-:Y:S02]  /*39f0*/  BSSY B1, `(.L_x_74) ;  /* 0x0000005000017945 */ /* 0x000fe40003800000 */
[----:B------:R-:W-:-:S05]  /*3a00*/  FFMA R45, R45, R56, R12 ;  /* 0x000000382d2d7223 */ /* 0x000fca000000000c */
[----:B------:R0:W-:Y:S05]  /*3a10*/  @P2 STG.E desc[UR48][R6.64+0xa4], R45 ;  /* 0x0000a42d06002986 */ /* 0x0001ea000c101930 */
[----:B------:R-:W-:Y:S05]  /*3a20*/  @!P0 BRA `(.L_x_75) ;  /* 0x0000000000048947 */ /* 0x000fea0003800000 */
[----:B------:R0:W5:Y:S02]  /*3a30*/  LDG.E.LTC128B R18, desc[UR48][R8.64+0xa0] ;  /* 0x0000a03008127981 */ /* 0x000164000c1e1920 */
.L_x_75:
[----:B------:R-:W-:Y:S05]  /*3a40*/  BSYNC B1 ;  /* 0x0000000000017941 */ /* 0x000fea0003800000 */
.L_x_74:
        /* <DEDUP_REMOVED lines=8> */
.L_x_77:
[----:B------:R-:W-:Y:S05]  /*3ad0*/  BSYNC B1 ;  /* 0x0000000000017941 */ /* 0x000fea0003800000 */
.L_x_76:
        /* <DEDUP_REMOVED lines=8> */
.L_x_79:
[----:B------:R-:W-:Y:S05]  /*3b60*/  BSYNC B1 ;  /* 0x0000000000017941 */ /* 0x000fea0003800000 */
.L_x_78:
[----:B--2--5:R-:W-:Y:S01]  /*3b70*/  FMUL R3, R18, R57 ;  /* 0x0000003912037220 */ /* 0x024fe20000400000 */
[----:B------:R-:W-:Y:S01]  /*3b80*/  ISETP.GT.AND P1, PT, R0, RZ, P0 ;  /* 0x000000ff0000720c */ /* 0x000fe20000724270 */
[----:B------:R-:W-:Y:S02]  /*3b90*/  BSSY B1, `(.L_x_80) ;  /* 0x0000005000017945 */ /* 0x000fe40003800000 */
[----:B------:R-:W-:-:S05]  /*3ba0*/  FFMA R3, R48, R56, R3 ;  /* 0x0000003830037223 */ /* 0x000fca0000000003 */
[----:B------:R2:W-:Y:S05]  /*3bb0*/  @P3 STG.E desc[UR48][R6.64+0xc0], R3 ;  /* 0x0000c00306003986 */ /* 0x0005ea000c101930 */
[----:B------:R-:W-:Y:S05]  /*3bc0*/  @!P1 BRA `(.L_x_81) ;  /* 0x0000000000049947 */ /* 0x000fea0003800000 */
[----:B------:R0:W5:Y:S02]  /*3bd0*/  LDG.E.LTC128B R18, desc[UR48][R4.64+0xc4] ;  /* 0x0000c43004127981 */ /* 0x000164000c1e1920 */
.L_x_81:
[----:B------:R-:W-:Y:S05]  /*3be0*/  BSYNC B1 ;  /* 0x0000000000017941 */ /* 0x000fea0003800000 */
.L_x_80:
[----:B-----5:R-:W-:Y:S01]  /*3bf0*/  FMUL R12, R18, R57 ;  /* 0x00000039120c7220 */ /* 0x020fe20000400000 */
[----:B------:R-:W-:Y:S01]  /*3c00*/  ISETP.GT.AND P2, PT, R0, 0x8, P2 ;  /* 0x000000080000780c */ /* 0x000fe20001744270 */
[----:B------:R-:W-:Y:S02]  /*3c10*/  BSSY B1, `(.L_x_82) ;  /* 0x0000005000017945 */ /* 0x000fe40003800000 */
[----:B------:R-:W-:-:S05]  /*3c20*/  FFMA R49, R49, R56, R12 ;  /* 0x0000003831317223 */ /* 0x000fca000000000c */
[----:B------:R0:W-:Y:S05]  /*3c30*/  @P1 STG.E desc[UR48][R6.64+0xc4], R49 ;  /* 0x0000c43106001986 */ /* 0x0001ea000c101930 */
[----:B------:R-:W-:Y:S05]  /*3c40*/  @!P2 BRA `(.L_x_83) ;  /* 0x000000000004a947 */ /* 0x000fea0003800000 */
[----:B------:R0:W5:Y:S02]  /*3c50*/  LDG.E.LTC128B R18, desc[UR48][R8.64+0xc0] ;  /* 0x0000c03008127981 */ /* 0x000164000c1e1920 */
.L_x_83:
[----:B------:R-:W-:Y:S05]  /*3c60*/  BSYNC B1 ;  /* 0x0000000000017941 */ /* 0x000fea0003800000 */
.L_x_82:
        /* <DEDUP_REMOVED lines=8> */
.L_x_85:
[----:B------:R-:W-:Y:S05]  /*3cf0*/  BSYNC B1 ;  /* 0x0000000000017941 */ /* 0x000fea0003800000 */
.L_x_84:
        /* <DEDUP_REMOVED lines=8> */
.L_x_87:
[----:B------:R-:W-:Y:S05]  /*3d80*/  BSYNC B1 ;  /* 0x0000000000017941 */ /* 0x000fea0003800000 */
.L_x_86:
[----:B--2--5:R-:W-:Y:S01]  /*3d90*/  FMUL R3, R18, R57 ;  /* 0x0000003912037220 */ /* 0x024fe20000400000 */
[----:B------:R-:W-:Y:S01]  /*3da0*/  ISETP.GT.AND P0, PT, R0, RZ, P2 ;  /* 0x000000ff0000720c */ /* 0x000fe20001704270 */
[----:B------:R-:W-:Y:S02]  /*3db0*/  BSSY B1, `(.L_x_88) ;  /* 0x0000005000017945 */ /* 0x000fe40003800000 */
[----:B------:R-:W-:-:S05]  /*3dc0*/  FFMA R3, R52, R56, R3 ;  /* 0x0000003834037223 */ /* 0x000fca0000000003 */
[----:B------:R2:W-:Y:S05]  /*3dd0*/  @P3 STG.E desc[UR48][R6.64+0xe0], R3 ;  /* 0x0000e00306003986 */ /* 0x0005ea000c101930 */
[----:B------:R-:W-:Y:S05]  /*3de0*/  @!P0 BRA `(.L_x_89) ;  /* 0x0000000000048947 */ /* 0x000fea0003800000 */
[----:B------:R0:W5:Y:S02]  /*3df0*/  LDG.E.LTC128B R18, desc[UR48][R4.64+0xe4] ;  /* 0x0000e43004127981 */ /* 0x000164000c1e1920 */
.L_x_89:
[----:B------:R-:W-:Y:S05]  /*3e00*/  BSYNC B1 ;  /* 0x0000000000017941 */ /* 0x000fea0003800000 */
.L_x_88:
[----:B01--45:R-:W-:Y:S01]  /*3e10*/  FMUL R4, R18, R57 ;  /* 0x0000003912047220 */ /* 0x033fe20000400000 */
[----:B------:R-:W-:Y:S01]  /*3e20*/  ISETP.GT.AND P1, PT, R0, 0x8, P1 ;  /* 0x000000080000780c */ /* 0x000fe20000f24270 */
[----:B------:R-:W-:Y:S02]  /*3e30*/  BSSY B1, `(.L_x_90) ;  /* 0x0000005000017945 */ /* 0x000fe40003800000 */
[----:B------:R-:W-:-:S05]  /*3e40*/  FFMA R53, R53, R56, R4 ;  /* 0x0000003835357223 */ /* 0x000fca0000000004 */
[----:B------:R0:W-:Y:S05]  /*3e50*/  @P0 STG.E desc[UR48][R6.64+0xe4], R53 ;  /* 0x0000e43506000986 */ /* 0x0001ea000c101930 */
[----:B------:R-:W-:Y:S05]  /*3e60*/  @!P1 BRA `(.L_x_91) ;  /* 0x0000000000049947 */ /* 0x000fea0003800000 */
[----:B------:R1:W5:Y:S02]  /*3e70*/  LDG.E.LTC128B R18, desc[UR48][R8.64+0xe0] ;  /* 0x0000e03008127981 */ /* 0x000364000c1e1920 */
.L_x_91:
[----:B------:R-:W-:Y:S05]  /*3e80*/  BSYNC B1 ;  /* 0x0000000000017941 */ /* 0x000fea0003800000 */
.L_x_90:
[----:B--2--5:R-:W-:Y:S01]  /*3e90*/  FMUL R3, R18, R57 ;  /* 0x0000003912037220 */ /* 0x024fe20000400000 */
[----:B------:R-:W-:Y:S01]  /*3ea0*/  @P1 IMAD.MOV.U32 R4, RZ, RZ, R10 ;  /* 0x000000ffff041224 */ /* 0x000fe200078e000a */
[----:B------:R-:W-:Y:S01]  /*3eb0*/  ISETP.GT.AND P2, PT, R0, 0x8, P2 ;  /* 0x000000080000780c */ /* 0x000fe20001744270 */
[----:B------:R-:W-:Y:S02]  /*3ec0*/  @P1 IMAD.MOV.U32 R5, RZ, RZ, R11 ;  /* 0x000000ffff051224 */ /* 0x000fe400078e000b */
[----:B------:R-:W-:Y:S01]  /*3ed0*/  FFMA R3, R54, R56, R3 ;  /* 0x0000003836037223 */ /* 0x000fe20000000003 */
[----:B------:R-:W-:Y:S04]  /*3ee0*/  BSSY B1, `(.L_x_92) ;  /* 0x0000004000017945 */ /* 0x000fe80003800000 */
[----:B------:R2:W-:Y:S05]  /*3ef0*/  @P1 STG.E desc[UR48][R4.64+0xe0], R3 ;  /* 0x0000e00304001986 */ /* 0x0005ea000c101930 */
[----:B------:R-:W-:Y:S05]  /*3f00*/  @!P2 BRA `(.L_x_93) ;  /* 0x000000000004a947 */ /* 0x000fea0003800000 */
[----:B------:R4:W5:Y:S02]  /*3f10*/  LDG.E.LTC128B R18, desc[UR48][R8.64+0xe4] ;  /* 0x0000e43008127981 */ /* 0x000964000c1e1920 */
.L_x_93:
[----:B------:R-:W-:Y:S05]  /*3f20*/  BSYNC B1 ;  /* 0x0000000000017941 */ /* 0x000fea0003800000 */
.L_x_92:
[----:B-----5:R-:W-:-:S04]  /*3f30*/  FMUL R18, R18, R57 ;  /* 0x0000003912127220 */ /* 0x020fc80000400000 */
[----:B------:R-:W-:Y:S01]  /*3f40*/  FFMA R55, R55, R56, R18 ;  /* 0x0000003837377223 */ /* 0x000fe20000000012 */
[----:B------:R-:W-:Y:S06]  /*3f50*/  @!P2 BRA `(.L_x_94) ;  /* 0x0000000400e0a947 */ /* 0x000fec0003800000 */
[----:B------:R0:W-:Y:S01]  /*3f60*/  STG.E desc[UR48][R10.64+0xe4], R55 ;  /* 0x0000e4370a007986 */ /* 0x0001e2000c101930 */
[----:B------:R-:W-:Y:S05]  /*3f70*/  BRA `(.L_x_94) ;  /* 0x0000000400d87947 */ /* 0x000fea0003800000 */
.L_x_33:
[----:B------:R-:W-:Y:S01]  /*3f80*/  ISETP.GT.AND P0, PT, R22, 0x1, PT ;  /* 0x000000011600780c */ /* 0x000fe20003f04270 */
[----:B------:R-:W-:Y:S01]  /*3f90*/  ULDC.64 UR4, c[0x0][0x5c0] ;  /* 0x0001700000047ab9 */ /* 0x000fe20000000a00 */
[-C--:B------:R-:W-:Y:S01]  /*3fa0*/  FMUL R3, R24, R56.reuse ;  /* 0x0000003818037220 */ /* 0x080fe20000400000 */
[----:B------:R-:W-:Y:S01]  /*3fb0*/  LEA R4, P4, R72, UR4, 0x2 ;  /* 0x0000000448047c11 */ /* 0x000fe2000f8810ff */
[-C--:B------:R-:W-:Y:S01]  /*3fc0*/  FMUL R25, R25, R56.reuse ;  /* 0x0000003819197220 */ /* 0x080fe20000400000 */
[----:B------:R-:W-:Y:S01]  /*3fd0*/  ISETP.GT.AND P2, PT, R0, RZ, P0 ;  /* 0x000000ff0000720c */ /* 0x000fe20000744270 */
[-C--:B------:R-:W-:Y:S01]  /*3fe0*/  FMUL R27, R27, R56.reuse ;  /* 0x000000381b1b7220 */ /* 0x080fe20000400000 */
[----:B------:R-:W-:Y:S01]  /*3ff0*/  LEA.HI.X R5, R72, UR5, R7, 0x2, P4 ;  /* 0x0000000548057c11 */ /* 0x000fe2000a0f1407 */
[-C--:B------:R-:W-:Y:S01]  /*4000*/  FMUL R9, R28, R56.reuse ;  /* 0x000000381c097220 */ /* 0x080fe20000400000 */
[C---:B------:R-:W-:Y:S01]  /*4010*/  ISETP.GT.AND P3, PT, R0.reuse, 0x8, P3 ;  /* 0x000000080000780c */ /* 0x040fe20001f64270 */
[-C--:B------:R-:W-:Y:S01]  /*4020*/  FMUL R29, R29, R56.reuse ;  /* 0x000000381d1d7220 */ /* 0x080fe20000400000 */
[----:B------:R-:W-:Y:S01]  /*4030*/  ISETP.GT.AND P0, PT, R0, 0x8, P0 ;  /* 0x000000080000780c */ /* 0x000fe20000704270 */
[----:B------:R0:W-:Y:S01]  /*4040*/  @P1 STG.E desc[UR48][R4.64], R3 ;  /* 0x0000000304001986 */ /* 0x0001e2000c101930 */
[----:B------:R-:W-:Y:S01]  /*4050*/  ISETP.GT.AND P5, PT, R22, 0x8, PT ;  /* 0x000000081600780c */ /* 0x000fe20003fa4270 */
[-C--:B------:R-:W-:Y:S01]  /*4060*/  FMUL R31, R31, R56.reuse ;  /* 0x000000381f1f7220 */ /* 0x080fe20000400000 */
[C---:B------:R-:W-:Y:S01]  /*4070*/  SHF.L.U64.HI R7, R62.reuse, 0x2, R63 ;  /* 0x000000023e077819 */ /* 0x040fe2000001023f */
[----:B------:R-:W-:Y:S01]  /*4080*/  FMUL R33, R33, R56 ;  /* 0x0000003821217220 */ /* 0x000fe20000400000 */
[----:B------:R-:W-:Y:S01]  /*4090*/  LEA R6, P1, R62, R4, 0x2 ;  /* 0x000000043e067211 */ /* 0x000fe200078210ff */
[----:B------:R-:W-:Y:S01]  /*40a0*/  @P2 STG.E desc[UR48][R4.64+0x4], R25 ;  /* 0x0000041904002986 */ /* 0x000fe2000c101930 */
[----:B------:R-:W-:Y:S01]  /*40b0*/  ISETP.GT.AND P4, PT, R22, 0x9, PT ;  /* 0x000000091600780c */ /* 0x000fe20003f84270 */
[-C--:B------:R-:W-:Y:S01]  /*40c0*/  FMUL R35, R35, R56.reuse ;  /* 0x0000003823237220 */ /* 0x080fe20000400000 */
[C---:B------:R-:W-:Y:S01]  /*40d0*/  ISETP.GT.AND P2, PT, R0.reuse, RZ, P5 ;  /* 0x000000ff0000720c */ /* 0x040fe20002f44270 */
[----:B------:R-:W-:Y:S01]  /*40e0*/  IMAD.X R7, R7, 0x1, R5, P1 ;  /* 0x0000000107077824 */ /* 0x000fe200008e0605 */
[----:B------:R-:W-:Y:S01]  /*40f0*/  ISETP.GT.AND P1, PT, R0, RZ, P4 ;  /* 0x000000ff0000720c */ /* 0x000fe20002724270 */
[-C--:B0-----:R-:W-:Y:S01]  /*4100*/  FMUL R3, R26, R56.reuse ;  /* 0x000000381a037220 */ /* 0x081fe20000400000 */
[----:B------:R-:W-:Y:S01]  /*4110*/  ISETP.GT.AND P4, PT, R0, 0x8, P4 ;  /* 0x000000080000780c */ /* 0x000fe20002784270 */
[-C--:B------:R-:W-:Y:S01]  /*4120*/  FMUL R37, R37, R56.reuse ;  /* 0x0000003825257220 */ /* 0x080fe20000400000 */
[-C--:B------:R-:W-:Y:S01]  /*4130*/  FMUL R39, R39, R56.reuse ;  /* 0x0000003827277220 */ /* 0x080fe20000400000 */
[-C--:B------:R-:W-:Y:S01]  /*4140*/  FMUL R41, R41, R56.reuse ;  /* 0x0000003829297220 */ /* 0x080fe20000400000 */
[----:B------:R0:W-:Y:S01]  /*4150*/  @P3 STG.E desc[UR48][R6.64], R3 ;  /* 0x0000000306003986 */ /* 0x0001e2000c101930 */
[----:B------:R-:W-:Y:S01]  /*4160*/  ISETP.GT.AND P3, PT, R22, 0x11, PT ;  /* 0x000000111600780c */ /* 0x000fe20003f64270 */
[-C--:B------:R-:W-:Y:S01]  /*4170*/  FMUL R43, R43, R56.reuse ;  /* 0x000000382b2b7220 */ /* 0x080fe20000400000 */
[-C--:B------:R-:W-:Y:S01]  /*4180*/  FMUL R45, R45, R56.reuse ;  /* 0x000000382d2d7220 */ /* 0x080fe20000400000 */
[----:B------:R-:W-:Y:S01]  /*4190*/  @P0 STG.E desc[UR48][R6.64+0x4], R27 ;  /* 0x0000041b06000986 */ /* 0x000fe2000c101930 */
[----:B------:R-:W-:Y:S01]  /*41a0*/  ISETP.GT.AND P0, PT, R0, 0x8, P5 ;  /* 0x000000080000780c */ /* 0x000fe20002f04270 */
[-C--:B------:R-:W-:Y:S01]  /*41b0*/  FMUL R47, R47, R56.reuse ;  /* 0x000000382f2f7220 */ /* 0x080fe20000400000 */
[----:B------:R-:W-:Y:S01]  /*41c0*/  ISETP.GT.AND P5, PT, R22, 0x10, PT ;  /* 0x000000101600780c */ /* 0x000fe20003fa4270 */
[----:B------:R1:W-:Y:S01]  /*41d0*/  @P2 STG.E desc[UR48][R4.64+0x20], R9 ;  /* 0x0000200904002986 */ /* 0x0003e2000c101930 */
[-C--:B------:R-:W-:Y:S01]  /*41e0*/  FMUL R49, R49, R56.reuse ;  /* 0x0000003831317220 */ /* 0x080fe20000400000 */
[-C--:B------:R-:W-:Y:S01]  /*41f0*/  FMUL R51, R51, R56.reuse ;  /* 0x0000003833337220 */ /* 0x080fe20000400000 */
[----:B------:R-:W-:Y:S01]  /*4200*/  ISETP.GT.AND P2, PT, R0, RZ, P5 ;  /* 0x000000ff0000720c */ /* 0x000fe20002f44270 */
[----:B------:R-:W-:Y:S01]  /*4210*/  @P1 STG.E desc[UR48][R4.64+0x24], R29 ;  /* 0x0000241d04001986 */ /* 0x000fe2000c101930 */
[-C--:B0-----:R-:W-:Y:S01]  /*4220*/  FMUL R3, R30, R56.reuse ;  /* 0x000000381e037220 */ /* 0x081fe20000400000 */
[C---:B------:R-:W-:Y:S01]  /*4230*/  ISETP.GT.AND P1, PT, R0.reuse, RZ, P3 ;  /* 0x000000ff0000720c */ /* 0x040fe20001f24270 */
[-C--:B------:R-:W-:Y:S01]  /*4240*/  FMUL R53, R53, R56.reuse ;  /* 0x0000003835357220 */ /* 0x080fe20000400000 */
[----:B------:R-:W-:Y:S01]  /*4250*/  ISETP.GT.AND P3, PT, R0, 0x8, P3 ;  /* 0x000000080000780c */ /* 0x000fe20001f64270 */
[-C--:B------:R-:W-:Y:S01]  /*4260*/  FMUL R11, R54, R56.reuse ;  /* 0x00000038360b7220 */ /* 0x080fe20000400000 */
[----:B------:R0:W-:Y:S01]  /*4270*/  @P0 STG.E desc[UR48][R6.64+0x20], R3 ;  /* 0x0000200306000986 */ /* 0x0001e2000c101930 */
[----:B------:R-:W-:Y:S01]  /*4280*/  ISETP.GT.AND P0, PT, R0, 0x8, P5 ;  /* 0x000000080000780c */ /* 0x000fe20002f04270 */
[-C--:B-1----:R-:W-:Y:S01]  /*4290*/  FMUL R9, R32, R56.reuse ;  /* 0x0000003820097220 */ /* 0x082fe20000400000 */
[C---:B------:R-:W-:Y:S01]  /*42a0*/  ISETP.GT.AND P5, PT, R22.reuse, 0x18, PT ;  /* 0x000000181600780c */ /* 0x040fe20003fa4270 */
[----:B------:R-:W-:Y:S01]  /*42b0*/  @P4 STG.E desc[UR48][R6.64+0x24], R31 ;  /* 0x0000241f06004986 */ /* 0x000fe2000c101930 */
[----:B------:R-:W-:Y:S01]  /*42c0*/  ISETP.GT.AND P4, PT, R22, 0x19, PT ;  /* 0x000000191600780c */ /* 0x000fe20003f84270 */
[----:B------:R-:W-:-:S02]  /*42d0*/  FMUL R55, R55, R56 ;  /* 0x0000003837377220 */ /* 0x000fc40000400000 */
[----:B------:R1:W-:Y:S01]  /*42e0*/  @P2 STG.E desc[UR48][R4.64+0x40], R9 ;  /* 0x0000400904002986 */ /* 0x0003e2000c101930 */
[----:B------:R-:W-:-:S03]  /*42f0*/  ISETP.GT.AND P2, PT, R0, RZ, P5 ;  /* 0x000000ff0000720c */ /* 0x000fc60002f44270 */
[----:B------:R-:W-:Y:S01]  /*4300*/  @P1 STG.E desc[UR48][R4.64+0x44], R33 ;  /* 0x0000442104001986 */ /* 0x000fe2000c101930 */
[----:B------:R-:W-:Y:S01]  /*4310*/  ISETP.GT.AND P1, PT, R0, RZ, P4 ;  /* 0x000000ff0000720c */ /* 0x000fe20002724270 */
[----:B0-----:R-:W-:Y:S01]  /*4320*/  FMUL R3, R34, R56 ;  /* 0x0000003822037220 */ /* 0x001fe20000400000 */
[----:B------:R-:W-:-:S04]  /*4330*/  ISETP.GT.AND P4, PT, R0, 0x8, P4 ;  /* 0x000000080000780c */ /* 0x000fc80002784270 */
[----:B------:R0:W-:Y:S01]  /*4340*/  @P0 STG.E desc[UR48][R6.64+0x40], R3 ;  /* 0x0000400306000986 */ /* 0x0001e2000c101930 */
[----:B-1----:R-:W-:Y:S01]  /*4350*/  FMUL R9, R36, R56 ;  /* 0x0000003824097220 */ /* 0x002fe20000400000 */
[----:B------:R-:W-:Y:S02]  /*4360*/  ISETP.GT.AND P0, PT, R0, 0x8, P5 ;  /* 0x000000080000780c */ /* 0x000fe40002f04270 */
[----:B------:R-:W-:Y:S01]  /*4370*/  @P3 STG.E desc[UR48][R6.64+0x44], R35 ;  /* 0x0000442306003986 */ /* 0x000fe2000c101930 */
[----:B------:R-:W-:-:S03]  /*4380*/  ISETP.GT.AND P5, PT, R22, 0x20, PT ;  /* 0x000000201600780c */ /* 0x000fc60003fa4270 */
[----:B------:R1:W-:Y:S01]  /*4390*/  @P2 STG.E desc[UR48][R4.64+0x60], R9 ;  /* 0x0000600904002986 */ /* 0x0003e2000c101930 */
[----:B------:R-:W-:Y:S02]  /*43a0*/  ISETP.GT.AND P2, PT, R22, 0x21, PT ;  /* 0x000000211600780c */ /* 0x000fe40003f44270 */
[C---:B------:R-:W-:Y:S01]  /*43b0*/  ISETP.GT.AND P3, PT, R0.reuse, RZ, P5 ;  /* 0x000000ff0000720c */ /* 0x040fe20002f64270 */
[----:B------:R-:W-:Y:S01]  /*43c0*/  @P1 STG.E desc[UR48][R4.64+0x64], R37 ;  /* 0x0000642504001986 */ /* 0x000fe2000c101930 */
[----:B------:R-:W-:Y:S01]  /*43d0*/  ISETP.GT.AND P1, PT, R0, RZ, P2 ;  /* 0x000000ff0000720c */ /* 0x000fe20001724270 */
[----:B0-----:R-:W-:Y:S01]  /*43e0*/  FMUL R3, R38, R56 ;  /* 0x0000003826037220 */ /* 0x001fe20000400000 */
[----:B------:R-:W-:-:S04]  /*43f0*/  ISETP.GT.AND P2, PT, R0, 0x8, P2 ;  /* 0x000000080000780c */ /* 0x000fc80001744270 */
[----:B------:R0:W-:Y:S01]  /*4400*/  @P0 STG.E desc[UR48][R6.64+0x60], R3 ;  /* 0x0000600306000986 */ /* 0x0001e2000c101930 */
[----:B-1----:R-:W-:Y:S01]  /*4410*/  FMUL R9, R40, R56 ;  /* 0x0000003828097220 */ /* 0x002fe20000400000 */
[----:B------:R-:W-:Y:S02]  /*4420*/  ISETP.GT.AND P0, PT, R0, 0x8, P5 ;  /* 0x000000080000780c */ /* 0x000fe40002f04270 */
[----:B------:R-:W-:Y:S04]  /*4430*/  @P4 STG.E desc[UR48][R6.64+0x64], R39 ;  /* 0x0000642706004986 */ /* 0x000fe8000c101930 */
[----:B------:R1:W-:Y:S01]  /*4440*/  @P3 STG.E desc[UR48][R4.64+0x80], R9 ;  /* 0x0000800904003986 */ /* 0x0003e2000c101930 */
[----:B------:R-:W-:-:S03]  /*4450*/  ISETP.GT.AND P3, PT, R22, 0x28, PT ;  /* 0x000000281600780c */ /* 0x000fc60003f64270 */
[----:B------:R-:W-:Y:S01]  /*4460*/  @P1 STG.E desc[UR48][R4.64+0x84], R41 ;  /* 0x0000842904001986 */ /* 0x000fe2000c101930 */
[----:B------:R-:W-:Y:S01]  /*4470*/  ISETP.GT.AND P1, PT, R22, 0x29, PT ;  /* 0x000000291600780c */ /* 0x000fe20003f24270 */
[-C--:B0-----:R-:W-:Y:S01]  /*4480*/  FMUL R3, R42, R56.reuse ;  /* 0x000000382a037220 */ /* 0x081fe20000400000 */
[C---:B------:R-:W-:Y:S02]  /*4490*/  ISETP.GT.AND P5, PT, R0.reuse, RZ, P3 ;  /* 0x000000ff0000720c */ /* 0x040fe40001fa4270 */
[----:B------:R-:W-:Y:S02]  /*44a0*/  ISETP.GT.AND P4, PT, R0, RZ, P1 ;  /* 0x000000ff0000720c */ /* 0x000fe40000f84270 */
[----:B------:R0:W-:Y:S01]  /*44b0*/  @P0 STG.E desc[UR48][R6.64+0x80], R3 ;  /* 0x0000800306000986 */ /* 0x0001e2000c101930 */
[----:B-1----:R-:W-:Y:S01]  /*44c0*/  FMUL R9, R44, R56 ;  /* 0x000000382c097220 */ /* 0x002fe20000400000 */
[----:B------:R-:W-:Y:S02]  /*44d0*/  ISETP.GT.AND P3, PT, R0, 0x8, P3 ;  /* 0x000000080000780c */ /* 0x000fe40001f64270 */
[----:B------:R-:W-:Y:S01]  /*44e0*/  @P2 STG.E desc[UR48][R6.64+0x84], R43 ;  /* 0x0000842b06002986 */ /* 0x000fe2000c101930 */
[----:B------:R-:W-:-:S02]  /*44f0*/  ISETP.GT.AND P0, PT, R22, 0x30, PT ;  /* 0x000000301600780c */ /* 0x000fc40003f04270 */
[----:B------:R-:W-:Y:S02]  /*4500*/  ISETP.GT.AND P1, PT, R0, 0x8, P1 ;  /* 0x000000080000780c */ /* 0x000fe40000f24270 */
[----:B------:R-:W-:Y:S01]  /*4510*/  ISETP.GT.AND P2, PT, R22, 0x31, PT ;  /* 0x000000311600780c */ /* 0x000fe20003f44270 */
[----:B------:R1:W-:Y:S01]  /*4520*/  @P5 STG.E desc[UR48][R4.64+0xa0], R9 ;  /* 0x0000a00904005986 */ /* 0x0003e2000c101930 */
[----:B------:R-:W-:Y:S01]  /*4530*/  ISETP.GT.AND P5, PT, R0, RZ, P0 ;  /* 0x000000ff0000720c */ /* 0x000fe200007a4270 */
[-C--:B0-----:R-:W-:Y:S01]  /*4540*/  FMUL R3, R46, R56.reuse ;  /* 0x000000382e037220 */ /* 0x081fe20000400000 */
[C---:B------:R-:W-:Y:S01]  /*4550*/  ISETP.GT.AND P0, PT, R0.reuse, 0x8, P0 ;  /* 0x000000080000780c */ /* 0x040fe20000704270 */
[----:B------:R-:W-:Y:S01]  /*4560*/  @P4 STG.E desc[UR48][R4.64+0xa4], R45 ;  /* 0x0000a42d04004986 */ /* 0x000fe2000c101930 */
[C---:B------:R-:W-:Y:S02]  /*4570*/  ISETP.GT.AND P4, PT, R0.reuse, RZ, P2 ;  /* 0x000000ff0000720c */ /* 0x040fe40001784270 */
[----:B------:R-:W-:Y:S01]  /*4580*/  ISETP.GT.AND P2, PT, R0, 0x8, P2 ;  /* 0x000000080000780c */ /* 0x000fe20001744270 */
[----:B------:R0:W-:Y:S01]  /*4590*/  @P3 STG.E desc[UR48][R6.64+0xa0], R3 ;  /* 0x0000a00306003986 */ /* 0x0001e2000c101930 */
[----:B------:R-:W-:Y:S01]  /*45a0*/  ISETP.GT.AND P3, PT, R22, 0x39, PT ;  /* 0x000000391600780c */ /* 0x000fe20003f64270 */
[----:B-1----:R-:W-:-:S02]  /*45b0*/  FMUL R9, R48, R56 ;  /* 0x0000003830097220 */ /* 0x002fc40000400000 */
[----:B------:R-:W-:Y:S01]  /*45c0*/  @P1 STG.E desc[UR48][R6.64+0xa4], R47 ;  /* 0x0000a42f06001986 */ /* 0x000fe2000c101930 */
[----:B------:R-:W-:-:S03]  /*45d0*/  ISETP.GT.AND P1, PT, R22, 0x38, PT ;  /* 0x000000381600780c */ /* 0x000fc60003f24270 */
[----:B------:R1:W-:Y:S01]  /*45e0*/  @P5 STG.E desc[UR48][R4.64+0xc0], R9 ;  /* 0x0000c00904005986 */ /* 0x0003e2000c101930 */
[----:B------:R-:W-:Y:S01]  /*45f0*/  ISETP.GT.AND P5, PT, R0, RZ, P3 ;  /* 0x000000ff0000720c */ /* 0x000fe20001fa4270 */
[-C--:B0-----:R-:W-:Y:S02]  /*4600*/  FMUL R3, R50, R56.reuse ;  /* 0x0000003832037220 */ /* 0x081fe40000400000 */
[----:B------:R-:W-:Y:S01]  /*4610*/  @P4 STG.E desc[UR48][R4.64+0xc4], R49 ;  /* 0x0000c43104004986 */ /* 0x000fe2000c101930 */
[C---:B------:R-:W-:Y:S02]  /*4620*/  ISETP.GT.AND P4, PT, R0.reuse, RZ, P1 ;  /* 0x000000ff0000720c */ /* 0x040fe40000f84270 */
[C---:B------:R-:W-:Y:S01]  /*4630*/  ISETP.GT.AND P1, PT, R0.reuse, 0x8, P1 ;  /* 0x000000080000780c */ /* 0x040fe20000f24270 */
[----:B------:R-:W-:Y:S01]  /*4640*/  @P0 STG.E desc[UR48][R6.64+0xc0], R3 ;  /* 0x0000c00306000986 */ /* 0x000fe2000c101930 */
[----:B------:R-:W-:Y:S01]  /*4650*/  ISETP.GT.AND P3, PT, R0, 0x8, P3 ;  /* 0x000000080000780c */ /* 0x000fe20001f64270 */
[----:B-1----:R-:W-:-:S02]  /*4660*/  FMUL R9, R52, R56 ;  /* 0x0000003834097220 */ /* 0x002fc40000400000 */
[----:B------:R-:W-:Y:S06]  /*4670*/  @P2 STG.E desc[UR48][R6.64+0xc4], R51 ;  /* 0x0000c43306002986 */ /* 0x000fec000c101930 */
[----:B------:R-:W-:Y:S04]  /*4680*/  @P4 STG.E desc[UR48][R4.64+0xe0], R9 ;  /* 0x0000e00904004986 */ /* 0x000fe8000c101930 */
[----:B------:R0:W-:Y:S02]  /*4690*/  @P5 STG.E desc[UR48][R4.64+0xe4], R53 ;  /* 0x0000e43504005986 */ /* 0x0001e4000c101930 */
[----:B0-----:R-:W-:-:S02]  /*46a0*/  @P1 IMAD.MOV.U32 R4, RZ, RZ, R6 ;  /* 0x000000ffff041224 */ /* 0x001fc400078e0006 */
[----:B------:R-:W-:-:S05]  /*46b0*/  @P1 IMAD.MOV.U32 R5, RZ, RZ, R7 ;  /* 0x000000ffff051224 */ /* 0x000fca00078e0007 */
[----:B------:R0:W-:Y:S04]  /*46c0*/  @P1 STG.E desc[UR48][R4.64+0xe0], R11 ;  /* 0x0000e00b04001986 */ /* 0x0001e8000c101930 */
[----:B------:R0:W-:Y:S02]  /*46d0*/  @P3 STG.E desc[UR48][R6.64+0xe4], R55 ;  /* 0x0000e43706003986 */ /* 0x0001e4000c101930 */
.L_x_94:
[----:B------:R-:W-:Y:S05]  /*46e0*/  BSYNC B0 ;  /* 0x0000000000007941 */ /* 0x000fea0003800000 */
.L_x_32:
[----:B0-2---:R-:W2:Y:S01]  /*46f0*/  LDL.64 R4, [R1] ;  /* 0x0000000001047983 */ /* 0x005ea20000100a00 */
[----:B------:R-:W-:Y:S01]  /*4700*/  ULDC.64 UR4, c[0x0][0x650] ;  /* 0x0001940000047ab9 */ /* 0x000fe20000000a00 */
[----:B------:R-:W-:Y:S02]  /*4710*/  IMAD.U32 R0, RZ, RZ, UR45 ;  /* 0x0000002dff007e24 */ /* 0x000fe4000f8e00ff */
[----:B------:R-:W-:Y:S02]  /*4720*/  IMAD.MOV.U32 R22, RZ, RZ, -0x1 ;  /* 0xffffffffff167424 */ /* 0x000fe400078e00ff */
[----:B------:R0:W-:Y:S01]  /*4730*/  SYNCS.ARRIVE.TRANS64.A1T0 RZ, [R0+UR41], RZ ;  /* 0x000000ff00ff79a7 */ /* 0x0001e20008100029 */
[----:B------:R-:W-:Y:S02]  /*4740*/  IMAD.MOV.U32 R18, RZ, RZ, -0x1 ;  /* 0xffffffffff127424 */ /* 0x000fe400078e00ff */
[----:B------:R-:W-:Y:S01]  /*4750*/  IMAD.MOV.U32 R19, RZ, RZ, -0x1 ;  /* 0xffffffffff137424 */ /* 0x000fe200078e00ff */
[----:B0-----:R-:W-:-:S02]  /*4760*/  PRMT R0, RZ, 0x7610, R0 ;  /* 0x00007610ff007816 */ /* 0x001fc40000000000 */
[----:B--2---:R-:W-:-:S05]  /*4770*/  LEA R16, P0, R4, R16, 0x1 ;  /* 0x0000001004107211 */ /* 0x004fca00078008ff */
[----:B------:R-:W-:Y:S01]  /*4780*/  IMAD.X R17, R66, 0x1, R17, P0 ;  /* 0x0000000142117824 */ /* 0x000fe200000e0611 */
[----:B------:R-:W-:-:S04]  /*4790*/  ISETP.GE.U32.AND P0, PT, R16, UR4, PT ;  /* 0x0000000410007c0c */ /* 0x000fc8000bf06070 */
[----:B------:R-:W-:-:S13]  /*47a0*/  ISETP.GE.U32.AND.EX P0, PT, R17, UR5, PT, P0 ;  /* 0x0000000511007c0c */ /* 0x000fda000bf06100 */
[----:B------:R-:W-:Y:S05]  /*47b0*/  @P0 BRA `(.L_x_95) ;  /* 0x00000004004c0947 */ /* 0x000fea0003800000 */
[----:B---3--:R-:W0:Y:S01]  /*47c0*/  LDC.64 R10, c[0x0][0x628] ;  /* 0x00018a00ff0a7b82 */ /* 0x008e220000000a00 */
[----:B------:R-:W2:Y:S01]  /*47d0*/  S2R R12, SR_CTAID.X ;  /* 0x00000000000c7919 */ /* 0x000ea20000002500 */
[----:B-1--4-:R-:W-:Y:S02]  /*47e0*/  IMAD.MOV.U32 R8, RZ, RZ, R16 ;  /* 0x000000ffff087224 */ /* 0x012fe400078e0010 */
[----:B------:R-:W-:Y:S01]  /*47f0*/  IMAD.MOV.U32 R9, RZ, RZ, R17 ;  /* 0x000000ffff097224 */ /* 0x000fe200078e0011 */
[----:B------:R-:W1:Y:S03]  /*4800*/  S2R R18, SR_CTAID.Y ;  /* 0x0000000000127919 */ /* 0x000e660000002600 */
[----:B------:R-:W3:Y:S08]  /*4810*/  LDC R0, c[0x0][0x630] ;  /* 0x00018c00ff007b82 */ /* 0x000ef00000000800 */
[----:B------:R-:W4:Y:S01]  /*4820*/  LDC.64 R14, c[0x0][0x620] ;  /* 0x00018800ff0e7b82 */ /* 0x000f220000000a00 */
[----:B0-----:R-:W-:-:S04]  /*4830*/  ISETP.NE.U32.AND P0, PT, R10, RZ, PT ;  /* 0x000000ff0a00720c */ /* 0x001fc80003f05070 */
[----:B------:R-:W-:-:S13]  /*4840*/  ISETP.NE.AND.EX P0, PT, R11, RZ, PT, P0 ;  /* 0x000000ff0b00720c */ /* 0x000fda0003f05300 */
[----:B-1234-:R-:W-:Y:S05]  /*4850*/  @!P0 BRA `(.L_x_96) ;  /* 0x0000000000288947 */ /* 0x01efea0003800000 */
[----:B------:R-:W0:Y:S02]  /*4860*/  LDC R3, c[0x0][0x634] ;  /* 0x00018d00ff037b82 */ /* 0x000e240000000800 */
[----:B0-----:R-:W-:-:S05]  /*4870*/  IADD3 R3, P0, R16, R3, RZ ;  /* 0x0000000310037210 */ /* 0x001fca0007f1e0ff */
        /* <DEDUP_REMOVED lines=8> */
.L_x_96:
[-CC-:B------:R-:W-:Y:S01]  /*4900*/  SHF.R.U64 R19, R8, R0.reuse, R9.reuse ;  /* 0x0000000008137219 */ /* 0x180fe20000001209 */
[----:B------:R-:W0:Y:S01]  /*4910*/  LDC.64 R24, c[0x0][0x640] ;  /* 0x00019000ff187b82 */ /* 0x000e220000000a00 */
[----:B------:R-:W-:Y:S01]  /*4920*/  SHF.R.U32.HI R0, RZ, R0, R9 ;  /* 0x00000000ff007219 */ /* 0x000fe20000011609 */
[----:B------:R-:W-:Y:S01]  /*4930*/  ULDC UR4, c[0x0][0x150] ;  /* 0x0000540000047ab9 */ /* 0x000fe20000000800 */
[----:B------:R-:W-:Y:S02]  /*4940*/  IADD3 R3, P0, RZ, -R19, RZ ;  /* 0x80000013ff037210 */ /* 0x000fe40007f1e0ff */
[----:B------:R-:W-:-:S03]  /*4950*/  I2FP.F32.U32 R7, R12 ;  /* 0x0000000c00077245 */ /* 0x000fc60000201000 */
[----:B------:R-:W1:Y:S01]  /*4960*/  LDC R6, c[0x0][0x618] ;  /* 0x00018600ff067b82 */ /* 0x000e620000000800 */
[----:B------:R-:W-:Y:S02]  /*4970*/  IMAD.X R5, RZ, RZ, ~R0, P0 ;  /* 0x000000ffff057224 */ /* 0x000fe400000e0e00 */
[----:B------:R-:W-:Y:S01]  /*4980*/  FMUL R7, R7, UR4 ;  /* 0x0000000407077c20 */ /* 0x000fe20008400000 */
[----:B------:R-:W-:Y:S01]  /*4990*/  ULDC UR4, c[0x0][0x154] ;  /* 0x0000550000047ab9 */ /* 0x000fe20000000800 */
[-C--:B------:R-:W-:Y:S02]  /*49a0*/  IMAD R0, R5, R14.reuse, RZ ;  /* 0x0000000e05007224 */ /* 0x080fe400078e02ff */
[C---:B------:R-:W-:Y:S01]  /*49b0*/  IMAD.WIDE.U32 R4, R3.reuse, R14, R16 ;  /* 0x0000000e03047225 */ /* 0x040fe200078e0010 */
[----:B------:R-:W2:Y:S01]  /*49c0*/  LDC R8, c[0x0][0x608] ;  /* 0x00018200ff087b82 */ /* 0x000ea20000000800 */
[----:B------:R-:W3:Y:S02]  /*49d0*/  F2I.U32.TRUNC.NTZ R7, R7 ;  /* 0x0000000700077305 */ /* 0x000ee4000020f000 */
[----:B------:R-:W-:Y:S01]  /*49e0*/  IMAD R3, R3, R15, R0 ;  /* 0x0000000f03037224 */ /* 0x000fe200078e0200 */
[----:B------:R-:W-:-:S03]  /*49f0*/  I2FP.F32.U32 R0, R18 ;  /* 0x0000001200007245 */ /* 0x000fc60000201000 */
[----:B------:R-:W-:Y:S01]  /*4a00*/  IMAD.IADD R3, R5, 0x1, R3 ;  /* 0x0000000105037824 */ /* 0x000fe200078e0203 */
[----:B------:R-:W4:Y:S01]  /*4a10*/  LDC R11, c[0x0][0x658] ;  /* 0x00019600ff0b7b82 */ /* 0x000f220000000800 */
[----:B0-----:R-:W-:-:S04]  /*4a20*/  ISETP.NE.U32.AND P0, PT, R24, RZ, PT ;  /* 0x000000ff1800720c */ /* 0x001fc80003f05070 */
[----:B------:R-:W-:-:S03]  /*4a30*/  ISETP.NE.AND.EX P0, PT, R25, RZ, PT, P0 ;  /* 0x000000ff1900720c */ /* 0x000fc60003f05300 */
[----:B------:R-:W0:Y:S01]  /*4a40*/  LDC R9, c[0x0][0x144] ;  /* 0x00005100ff097b82 */ /* 0x000e220000000800 */
[-C--:B-1----:R-:W-:Y:S01]  /*4a50*/  SHF.R.U64 R10, R4, R6.reuse, R3 ;  /* 0x00000006040a7219 */ /* 0x082fe20000001203 */
[----:B---3--:R-:W-:Y:S01]  /*4a60*/  IMAD.MOV R7, RZ, RZ, -R7 ;  /* 0x000000ffff077224 */ /* 0x008fe200078e0a07 */
[----:B------:R-:W-:Y:S01]  /*4a70*/  SHF.R.U32.HI R3, RZ, R6, R3 ;  /* 0x00000006ff037219 */ /* 0x000fe20000011603 */
[----:B------:R-:W-:-:S04]  /*4a80*/  FMUL R6, R0, UR4 ;  /* 0x0000000400067c20 */ /* 0x000fc80008400000 */
[----:B------:R-:W1:Y:S01]  /*4a90*/  LDC R21, c[0x0][0x148] ;  /* 0x00005200ff157b82 */ /* 0x000e620000000800 */
[----:B------:R3:W0:Y:S01]  /*4aa0*/  F2I.U32.TRUNC.NTZ R14, R6 ;  /* 0x00000006000e7305 */ /* 0x000622000020f000 */
[-CC-:B--2---:R-:W-:Y:S02]  /*4ab0*/  SHF.R.U64 R13, R10, R8.reuse, R3.reuse ;  /* 0x000000080a0d7219 */ /* 0x184fe40000001203 */
[----:B------:R-:W-:-:S04]  /*4ac0*/  SHF.R.U32.HI R0, RZ, R8, R3 ;  /* 0x00000008ff007219 */ /* 0x000fc80000011603 */
[----:B------:R-:W2:Y:S01]  /*4ad0*/  LDC R20, c[0x0][0x648] ;  /* 0x00019200ff147b82 */ /* 0x000ea20000000800 */
[-CC-:B----4-:R-:W-:Y:S02]  /*4ae0*/  SHF.R.U64 R15, R13, R11.reuse, R0.reuse ;  /* 0x0000000b0d0f7219 */ /* 0x190fe40000001200 */
[----:B------:R-:W-:-:S03]  /*4af0*/  SHF.R.U32.HI R5, RZ, R11, R0 ;  /* 0x0000000bff057219 */ /* 0x000fc60000011600 */
[----:B------:R-:W-:Y:S02]  /*4b00*/  IMAD.MOV.U32 R4, RZ, RZ, R15 ;  /* 0x000000ffff047224 */ /* 0x000fe400078e000f */
[----:B------:R-:W4:Y:S01]  /*4b10*/  LDC R26, c[0x0][0x638] ;  /* 0x00018e00ff1a7b82 */ /* 0x000f220000000800 */
[----:B0-----:R-:W-:-:S07]  /*4b20*/  IMAD R22, R9, R7, R12 ;  /* 0x0000000709167224 */ /* 0x001fce00078e020c */
[----:B------:R-:W0:Y:S08]  /*4b30*/  LDC R27, c[0x0][0x610] ;  /* 0x00018400ff1b7b82 */ /* 0x000e300000000800 */
[----:B------:R-:W0:Y:S01]  /*4b40*/  LDC R28, c[0x0][0x600] ;  /* 0x00018000ff1c7b82 */ /* 0x000e220000000800 */
[----:B-123--:R-:W-:Y:S05]  /*4b50*/  @!P0 BRA `(.L_x_97) ;  /* 0x0000000000288947 */ /* 0x00efea0003800000 */
[----:B------:R-:W1:Y:S02]  /*4b60*/  LDC R0, c[0x0][0x64c] ;  /* 0x00019300ff007b82 */ /* 0x000e640000000800 */
[----:B-1----:R-:W-:-:S05]  /*4b70*/  IADD3 R3, P0, R15, R0, RZ ;  /* 0x000000000f037210 */ /* 0x002fca0007f1e0ff */
        /* <DEDUP_REMOVED lines=8> */
.L_x_97:
[----:B------:R-:W-:Y:S01]  /*4c00*/  ISETP.NE.AND P0, PT, R2, 0x1, PT ;  /* 0x000000010200780c */ /* 0x000fe20003f05270 */
[----:B------:R-:W-:Y:S01]  /*4c10*/  IMAD.MOV R14, RZ, RZ, -R14 ;  /* 0x000000ffff0e7224 */ /* 0x000fe200078e0a0e */
[----:B------:R-:W-:Y:S02]  /*4c20*/  SHF.R.U64 R0, R4, R20, R5 ;  /* 0x0000001404007219 */ /* 0x000fe40000001205 */
[----:B------:R-:W-:Y:S02]  /*4c30*/  LOP3.LUT R3, R13, R68, RZ, 0xc0, !PT ;  /* 0x000000440d037212 */ /* 0x000fe400078ec0ff */
[----:B------:R-:W-:Y:S01]  /*4c40*/  LOP3.LUT R5, R10, R67, RZ, 0xc0, !PT ;  /* 0x000000430a057212 */ /* 0x000fe200078ec0ff */
[----:B------:R-:W-:Y:S02]  /*4c50*/  IMAD.MOV R4, RZ, RZ, -R0 ;  /* 0x000000ffff047224 */ /* 0x000fe400078e0a00 */
[----:B------:R-:W-:Y:S02]  /*4c60*/  IMAD R3, R64, R0, R3 ;  /* 0x0000000040037224 */ /* 0x000fe400078e0203 */
[----:B----4-:R-:W-:-:S02]  /*4c70*/  IMAD R0, R4, R26, R15 ;  /* 0x0000001a04007224 */ /* 0x010fc400078e020f */
[----:B------:R-:W-:Y:S02]  /*4c80*/  @P0 IMAD R22, R21, R14, R18 ;  /* 0x0000000e15160224 */ /* 0x000fe400078e0212 */
[----:B------:R-:W-:Y:S02]  /*4c90*/  IMAD.MOV.U32 R4, RZ, RZ, 0x1 ;  /* 0x00000001ff047424 */ /* 0x000fe400078e00ff */
[----:B0-----:R-:W-:Y:S02]  /*4ca0*/  IMAD R22, R3, R27, R22 ;  /* 0x0000001b03167224 */ /* 0x001fe400078e0216 */
[----:B------:R-:W-:Y:S01]  /*4cb0*/  IMAD R3, R0, R28, R5 ;  /* 0x0000001c00037224 */ /* 0x000fe200078e0205 */
[----:B------:R-:W-:-:S04]  /*4cc0*/  PRMT R0, R4, 0x7610, R0 ;  /* 0x0000761004007816 */ /* 0x000fc80000000000 */
[----:B------:R-:W-:Y:S02]  /*4cd0*/  SEL R18, R3, R22, !P0 ;  /* 0x0000001603127207 */ /* 0x000fe40004000000 */
[----:B------:R-:W-:-:S07]  /*4ce0*/  SEL R22, R22, R3, !P0 ;  /* 0x0000000316167207 */ /* 0x000fce0004000000 */
.L_x_95:
[----:B------:R-:W-:Y:S01]  /*4cf0*/  LOP3.LUT P0, RZ, R0, 0xff, RZ, 0xc0, !PT ;  /* 0x000000ff00ff7812 */ /* 0x000fe2000780c0ff */
[----:B------:R-:W-:Y:S01]  /*4d00*/  UIMAD.WIDE.U32 UR4, UR36, -0x55555555, URZ ;  /* 0xaaaaaaab240478a5 */ /* 0x000fe2000f8e003f */
[----:B------:R-:W-:-:S03]  /*4d10*/  LOP3.LUT R75, R75, 0x1, RZ, 0x3c, !PT ;  /* 0x000000014b4b7812 */ /* 0x000fc600078e3cff */
[----:B------:R-:W-:-:S04]  /*4d20*/  USHF.R.U32.HI UR4, URZ, 0x1, UR5 ;  /* 0x000000013f047899 */ /* 0x000fc80008011605 */
[----:B------:R-:W-:-:S04]  /*4d30*/  UIMAD UR36, UR4, -0x3, UR36 ;  /* 0xfffffffd042478a4 */ /* 0x000fc8000f8e0224 */
[----:B------:R-:W-:Y:S08]  /*4d40*/  @P0 BRA `(.L_x_98) ;  /* 0xffffffc8000c0947 */ /* 0x000ff0000383ffff */
[----:B------:R-:W-:Y:S05]  /*4d50*/  EXIT ;  /* 0x000000000000794d */ /* 0x000fea0003800000 */
.L_x_13:
[----:B------:R-:W-:-:S08]  /*4d60*/  ISETP.NE.AND P0, PT, R14, RZ, PT ;  /* 0x000000ff0e00720c */ /* 0x000fd00003f05270 */
[----:B0-----:R-:W0:-:S00]  /*4d70*/  USETMAXREG.DEALLOC.CTAPOOL 0x28 ;  /* 0x00000028000079c8 */ /* 0x001e0000080e0500 */
[----:B------:R-:W-:Y:S05]  /*4d80*/  @P0 EXIT ;  /* 0x000000000000094d */ /* 0x000fea0003800000 */
[----:B0-----:R-:W-:Y:S01]  /*4d90*/  LOP3.LUT P0, RZ, R3, 0xff, RZ, 0xc0, !PT ;  /* 0x000000ff03ff7812 */ /* 0x001fe2000780c0ff */
[----:B------:R-:W-:Y:S02]  /*4da0*/  IMAD.MOV.U32 R3, RZ, RZ, 0x1 ;  /* 0x00000001ff037424 */ /* 0x000fe400078e00ff */
[----:B------:R-:W-:-:S10]  /*4db0*/  IMAD.MOV.U32 R8, RZ, RZ, RZ ;  /* 0x000000ffff087224 */ /* 0x000fd400078e00ff */
[----:B------:R-:W-:Y:S05]  /*4dc0*/  @!P0 BRA `(.L_x_99) ;  /* 0x0000000c008c8947 */ /* 0x000fea0003800000 */
[----:B------:R-:W-:Y:S01]  /*4dd0*/  LOP3.LUT P0, RZ, R4, 0x1f, RZ, 0xc0, !PT ;  /* 0x0000001f04ff7812 */ /* 0x000fe2000780c0ff */
[----:B------:R-:W-:Y:S01]  /*4de0*/  ULDC UR21, c[0x0][0x658] ;  /* 0x0001960000157ab9 */ /* 0x000fe20000000800 */
[----:B------:R-:W-:Y:S01]  /*4df0*/  UMOV UR4, 0xffffffff ;  /* 0xffffffff00047882 */ /* 0x000fe20000000000 */
[----:B------:R-:W-:Y:S01]  /*4e00*/  BSSY B0, `(.L_x_99) ;  /* 0x00000df000007945 */ /* 0x000fe20003800000 */
[----:B------:R-:W-:Y:S01]  /*4e10*/  USHF.L.U32 UR4, UR4, UR21, URZ ;  /* 0x0000001504047299 */ /* 0x000fe2000800063f */
[C---:B------:R-:W-:Y:S01]  /*4e20*/  ISETP.NE.AND P2, PT, R5.reuse, RZ, PT ;  /* 0x000000ff0500720c */ /* 0x040fe20003f45270 */
[----:B------:R-:W-:Y:S01]  /*4e30*/  IMAD.MOV.U32 R10, RZ, RZ, 0x1 ;  /* 0x00000001ff0a7424 */ /* 0x000fe200078e00ff */
[----:B------:R-:W-:Y:S01]  /*4e40*/  ISETP.NE.OR P0, PT, R5, RZ, !P0 ;  /* 0x000000ff0500720c */ /* 0x000fe20004705670 */
[----:B------:R-:W-:Y:S01]  /*4e50*/  IMAD.MOV.U32 R3, RZ, RZ, 0x1 ;  /* 0x00000001ff037424 */ /* 0x000fe200078e00ff */
[----:B------:R-:W-:Y:S01]  /*4e60*/  LOP3.LUT R9, R23, 0x2, RZ, 0xfc, !PT ;  /* 0x0000000217097812 */ /* 0x000fe200078efcff */
[----:B------:R-:W-:Y:S01]  /*4e70*/  IMAD.MOV.U32 R8, RZ, RZ, RZ ;  /* 0x000000ffff087224 */ /* 0x000fe200078e00ff */
[----:B------:R-:W-:Y:S01]  /*4e80*/  ULDC UR13, c[0x0][0x600] ;  /* 0x00018000000d7ab9 */ /* 0x000fe20000000800 */
[----:B------:R-:W-:Y:S01]  /*4e90*/  UMOV UR5, 0x1 ;  /* 0x0000000100057882 */ /* 0x000fe20000000000 */
[----:B------:R-:W-:-:S02]  /*4ea0*/  UIADD3 UR23, UR37, 0x1, URZ ;  /* 0x0000000125177890 */ /* 0x000fc4000fffe03f */
[----:B------:R-:W-:Y:S02]  /*4eb0*/  UIADD3 UR13, UR13, -0x1, URZ ;  /* 0xffffffff0d0d7890 */ /* 0x000fe4000fffe03f */
[----:B------:R-:W-:Y:S02]  /*4ec0*/  USHF.L.U32 UR21, UR5, UR21, URZ ;  /* 0x0000001505157299 */ /* 0x000fe4000800063f */
[----:B------:R-:W-:Y:S01]  /*4ed0*/  ULOP3.LUT UR22, URZ, UR4, URZ, 0x33, !UPT ;  /* 0x000000043f167292 */ /* 0x000fe2000f8e333f */
[----:B------:R-:W-:-:S11]  /*4ee0*/  ULDC.64 UR14, c[0x0][0x198] ;  /* 0x00006600000e7ab9 */ /* 0x000fd60000000a00 */
.L_x_111:
[----:B------:R-:W-:-:S03]  /*4ef0*/  UMOV UR4, 0xffffffff ;  /* 0xffffffff00047882 */ /* 0x000fc60000000000 */
[----:B------:R-:W-:Y:S05]  /*4f00*/  BRA.DIV UR4, `(.L_x_100) ;  /* 0x0000001204347947 */ /* 0x000fea000b800000 */
[----:B------:R-:W-:-:S13]  /*4f10*/  ELECT P6, URZ, PT ;  /* 0x00000000003f782f */ /* 0x000fda00038c0000 */
.L_x_123:
[----:B------:R-:W0:Y:S01]  /*4f20*/  LDC R4, c[0x0][0x28c] ;  /* 0x0000a300ff047b82 */ /* 0x000e220000000800 */
[----:B------:R-:W-:Y:S01]  /*4f30*/  BSSY B1, `(.L_x_101) ;  /* 0x0000057000017945 */ /* 0x000fe20003800000 */
[----:B0-----:R-:W-:-:S13]  /*4f40*/  ISETP.LT.OR P6, PT, R4, 0x1, !P6 ;  /* 0x000000010400780c */ /* 0x001fda00077c1670 */
[----:B------:R-:W-:Y:S05]  /*4f50*/  @P6 BRA `(.L_x_102) ;  /* 0x0000000400506947 */ /* 0x000fea0003800000 */
[----:B------:R-:W-:Y:S02]  /*4f60*/  IMAD.SHL.U32 R22, R22, 0x40, RZ ;  /* 0x0000004016167824 */ /* 0x000fe400078e00ff */
[----:B------:R-:W-:Y:S02]  /*4f70*/  IMAD.SHL.U32 R18, R18, 0x40, RZ ;  /* 0x0000004012127824 */ /* 0x000fe400078e00ff */
[----:B------:R-:W-:Y:S02]  /*4f80*/  IMAD.MOV.U32 R13, RZ, RZ, RZ ;  /* 0x000000ffff0d7224 */ /* 0x000fe400078e00ff */
[----:B------:R-:W-:Y:S02]  /*4f90*/  IMAD.U32 R14, RZ, RZ, UR23 ;  /* 0x00000017ff0e7e24 */ /* 0x000fe4000f8e00ff */
[----:B------:R-:W-:Y:S02]  /*4fa0*/  IMAD.MOV.U32 R4, RZ, RZ, R3 ;  /* 0x000000ffff047224 */ /* 0x000fe400078e0003 */
[----:B------:R-:W-:-:S07]  /*4fb0*/  IMAD.MOV.U32 R5, RZ, RZ, R8 ;  /* 0x000000ffff057224 */ /* 0x000fce00078e0008 */
.L_x_106:
[----:B------:R-:W0:Y:S01]  /*4fc0*/  S2R R7, SR_CgaCtaId ;  /* 0x0000000000077919 */ /* 0x000e220000008800 */
[----:B------:R-:W-:-:S04]  /*4fd0*/  MOV R6, 0x400 ;  /* 0x0000040000067802 */ /* 0x000fc80000000f00 */
[----:B0-----:R-:W-:Y:S02]  /*4fe0*/  LEA R12, R7, R6, 0x18 ;  /* 0x00000006070c7211 */ /* 0x001fe400078ec0ff */
[----:B------:R-:W-:Y:S01]  /*4ff0*/  SHF.L.U32 R6, R4, 0x1f, RZ ;  /* 0x0000001f04067819 */ /* 0x000fe200000006ff */
[----:B------:R-:W0:Y:S02]  /*5000*/  @!P2 LDC R7, c[0x0][0x500] ;  /* 0x00014000ff07ab82 */ /* 0x000e240000000800 */
[----:B------:R-:W-:-:S04]  /*5010*/  IMAD R11, R5, 0x8, R12 ;  /* 0x00000008050b7824 */ /* 0x000fc800078e020c */
[----:B------:R-:W1:Y:S02]  /*5020*/  SYNCS.PHASECHK.TRANS64.TRYWAIT P1, [R11+URZ+0x18], R6 ;  /* 0x000018060b0075a7 */ /* 0x000e64000802017f */
[----:B-1----:R-:W-:Y:S05]  /*5030*/  @!P1 BRA `(.L_x_103) ;  /* 0x0000001000089947 */ /* 0x002fea0003800000 */
.L_x_124:
[----:B-1----:R-:W-:Y:S01]  /*5040*/  PRMT R6, R9, 0x9910, RZ ;  /* 0x0000991009067816 */ /* 0x002fe200000000ff */
[----:B0-----:R0:W-:Y:S03]  /*5050*/  @!P2 SYNCS.ARRIVE.TRANS64 RZ, [R11+URZ], R7 ;  /* 0x000000070bffa9a7 */ /* 0x0011e6000800003f */
[----:B------:R-:W-:-:S13]  /*5060*/  ISETP.NE.AND P1, PT, R6, 0x2, PT ;  /* 0x000000020600780c */ /* 0x000fda0003f25270 */
[----:B0-----:R-:W-:Y:S05]  /*5070*/  @P1 BRA `(.L_x_104) ;  /* 0x0000000000041947 */ /* 0x001fea0003800000 */
[----:B------:R-:W-:Y:S01]  /*5080*/  BPT.TRAP 0x1 ;  /* 0x000000040000795c */ /* 0x000fe20000300000 */
.L_x_104:
[----:B------:R-:W-:Y:S05]  /*5090*/  @P0 BRA `(.L_x_105) ;  /* 0x0000000000040947 */ /* 0x000fea0003800000 */
[----:B------:R-:W-:Y:S01]  /*50a0*/  BPT.TRAP 0x1 ;  /* 0x000000040000795c */ /* 0x000fe20000300000 */
.L_x_105:
[----:B------:R-:W-:Y:S01]  /*50b0*/  IMAD R12, R5, 0x8000, R12 ;  /* 0x00008000050c7824 */ /* 0x000fe200078e020c */
[----:B------:R-:W-:Y:S01]  /*50c0*/  R2UR UR10, R13 ;  /* 0x000000000d0a72ca */ /* 0x000fe200000e0000 */
[----:B------:R-:W-:Y:S01]  /*50d0*/  UIADD3 UR30, UP0, UR14, 0xf0, URZ ;  /* 0x000000f00e1e7890 */ /* 0x000fe2000ff1e03f */
[----:B------:R-:W-:Y:S01]  /*50e0*/  R2UR UR9, R11 ;  /* 0x000000000b0972ca */ /* 0x000fe200000e0000 */
[----:B------:R-:W-:Y:S01]  /*50f0*/  VIADD R14, R14, 0xffffffff ;  /* 0xffffffff0e0e7836 */ /* 0x000fe20000000000 */
[----:B------:R-:W-:Y:S01]  /*5100*/  R2UR UR18, R12 ;  /* 0x000000000c1272ca */ /* 0x000fe200000e0000 */
[----:B------:R-:W-:Y:S01]  /*5110*/  UIADD3.X UR31, URZ, UR15, URZ, UP0, !UPT ;  /* 0x0000000f3f1f7290 */ /* 0x000fe200087fe43f */
[----:B------:R-:W-:Y:S01]  /*5120*/  R2UR UR11, R22 ;  /* 0x00000000160b72ca */ /* 0x000fe200000e0000 */
[----:B------:R-:W-:Y:S01]  /*5130*/  UIADD3 UR4, UP1, UR14, 0x1f0, URZ ;  /* 0x000001f00e047890 */ /* 0x000fe2000ff3e03f */
[----:B------:R-:W-:Y:S01]  /*5140*/  R2UR UR12, R19 ;  /* 0x00000000130c72ca */ /* 0x000fe200000e0000 */
[----:B------:R-:W-:Y:S01]  /*5150*/  UMOV UR6, 0x0 ;  /* 0x0000000000067882 */ /* 0x000fe20000000000 */
[----:B------:R-:W-:Y:S01]  /*5160*/  R2UR UR35, R18 ;  /* 0x00000000122372ca */ /* 0x000fe200000e0000 */
[----:B------:R-:W-:Y:S01]  /*5170*/  UMOV UR7, 0x10000000 ;  /* 0x1000000000077882 */ /* 0x000fe20000000000 */
[----:B------:R-:W-:Y:S01]  /*5180*/  UIADD3.X UR5, URZ, UR15, URZ, UP1, !UPT ;  /* 0x0000000f3f057290 */ /* 0x000fe20008ffe43f */
[----:B------:R-:W-:Y:S01]  /*5190*/  ISETP.GT.AND P3, PT, R14, 0x1, PT ;  /* 0x000000010e00780c */ /* 0x000fe20003f64270 */
[----:B------:R-:W-:Y:S01]  /*51a0*/  UIADD3 UR58, UR10, 0x20, URZ ;  /* 0x000000200a3a7890 */ /* 0x000fe2000fffe03f */
[----:B------:R-:W-:Y:S01]  /*51b0*/  VIADD R5, R5, 0x1 ;  /* 0x0000000105057836 */ /* 0x000fe20000000000 */
[----:B------:R-:W-:Y:S01]  /*51c0*/  UIADD3 UR50, UR10, 0x40, URZ ;  /* 0x000000400a327890 */ /* 0x000fe2000fffe03f */
[----:B------:R-:W-:Y:S01]  /*51d0*/  VIADD R13, R13, 0x80 ;  /* 0x000000800d0d7836 */ /* 0x000fe20000000000 */
[----:B------:R-:W-:-:S02]  /*51e0*/  UIADD3 UR8, UR18, 0x100, URZ ;  /* 0x0000010012087890 */ /* 0x000fc4000fffe03f */
[----:B------:R-:W-:Y:S01]  /*51f0*/  UIADD3 UR56, UR18, 0x2100, URZ ;  /* 0x0000210012387890 */ /* 0x000fe2000fffe03f */
[C---:B------:R-:W-:Y:S01]  /*5200*/  ISETP.NE.AND P1, PT, R5.reuse, 0x3, PT ;  /* 0x000000030500780c */ /* 0x040fe20003f25270 */
[----:B------:R-:W-:Y:S02]  /*5210*/  UIADD3 UR48, UR18, 0x4100, URZ ;  /* 0x0000410012307890 */ /* 0x000fe4000fffe03f */
[----:B------:R-:W-:Y:S01]  /*5220*/  UIADD3 UR42, UR10, 0x60, URZ ;  /* 0x000000600a2a7890 */ /* 0x000fe2000fffe03f */
[----:B------:R-:W-:Y:S01]  /*5230*/  SEL R7, RZ, 0x1, P1 ;  /* 0x00000001ff077807 */ /* 0x000fe20000800000 */
[----:B------:R-:W-:Y:S01]  /*5240*/  UIADD3 UR40, UR18, 0x6100, URZ ;  /* 0x0000610012287890 */ /* 0x000fe2000fffe03f */
[----:B------:R0:W-:Y:S01]  /*5250*/  UTMALDG.3D [UR8], [UR30], desc[UR6] ;  /* 0x000006081e0075b4 */ /* 0x0001e20008011000 */
[----:B------:R-:W-:Y:S01]  /*5260*/  UIADD3 UR32, UR18, 0x18100, URZ ;  /* 0x0001810012207890 */ /* 0x000fe2000fffe03f */
[----:B------:R-:W-:Y:S01]  /*5270*/  LOP3.LUT R4, R4, R7, RZ, 0x3c, !PT ;  /* 0x0000000704047212 */ /* 0x000fe200078e3cff */
[----:B------:R-:W-:Y:S01]  /*5280*/  UIADD3 UR24, UR18, 0x1a100, URZ ;  /* 0x0001a10012187890 */ /* 0x000fe2000fffe03f */
[----:B------:R-:W-:Y:S01]  /*5290*/  SEL R5, R5, RZ, P1 ;  /* 0x000000ff05057207 */ /* 0x000fe20000800000 */
[----:B------:R-:W-:Y:S01]  /*52a0*/  UIADD3 UR16, UR18, 0x1c100, URZ ;  /* 0x0001c10012107890 */ /* 0x000fe2000fffe03f */
[----:B------:R-:W-:Y:S01]  /*52b0*/  UMOV UR57, UR9 ;  /* 0x0000000900397c82 */ /* 0x000fe20008000000 */
        /* <DEDUP_REMOVED lines=8> */
[----:B------:R1:W-:Y:S01]  /*5340*/  UTMALDG.3D [UR56], [UR30], desc[UR6] ;  /* 0x000006381e0075b4 */ /* 0x0003e20008011000 */
[----:B------:R-:W-:Y:S01]  /*5350*/  UMOV UR33, UR9 ;  /* 0x0000000900217c82 */ /* 0x000fe20008000000 */
[----:B------:R-:W-:Y:S01]  /*5360*/  UMOV UR34, UR10 ;  /* 0x0000000a00227c82 */ /* 0x000fe20008000000 */
[----:B------:R-:W-:Y:S01]  /*5370*/  UMOV UR36, UR12 ;  /* 0x0000000c00247c82 */ /* 0x000fe20008000000 */
[----:B------:R-:W-:Y:S01]  /*5380*/  UMOV UR25, UR9 ;  /* 0x0000000900197c82 */ /* 0x000fe20008000000 */
[----:B------:R-:W-:Y:S01]  /*5390*/  UMOV UR27, UR35 ;  /* 0x00000023001b7c82 */ /* 0x000fe20008000000 */
[----:B------:R-:W-:Y:S01]  /*53a0*/  UMOV UR28, UR12 ;  /* 0x0000000c001c7c82 */ /* 0x000fe20008000000 */
[----:B------:R-:W-:Y:S01]  /*53b0*/  UMOV UR26, UR58 ;  /* 0x0000003a001a7c82 */ /* 0x000fe20008000000 */
[----:B0-----:R-:W-:Y:S01]  /*53c0*/  UIADD3 UR8, UR18, 0x1e100, URZ ;  /* 0x0001e10012087890 */ /* 0x001fe2000fffe03f */
[----:B------:R1:W-:Y:S01]  /*53d0*/  UTMALDG.3D [UR48], [UR30], desc[UR6] ;  /* 0x000006301e0075b4 */ /* 0x0003e20008011000 */
[----:B------:R-:W-:Y:S01]  /*53e0*/  UMOV UR17, UR9 ;  /* 0x0000000900117c82 */ /* 0x000fe20008000000 */
[----:B------:R-:W-:Y:S01]  /*53f0*/  UMOV UR19, UR35 ;  /* 0x0000002300137c82 */ /* 0x000fe20008000000 */
[----:B------:R-:W-:Y:S01]  /*5400*/  UMOV UR20, UR12 ;  /* 0x0000000c00147c82 */ /* 0x000fe20008000000 */
[----:B------:R-:W-:Y:S01]  /*5410*/  UMOV UR18, UR50 ;  /* 0x0000003200127c82 */ /* 0x000fe20008000000 */
[----:B------:R-:W-:Y:S01]  /*5420*/  UMOV UR11, UR35 ;  /* 0x00000023000b7c82 */ /* 0x000fe20008000000 */
[----:B------:R-:W-:Y:S01]  /*5430*/  UMOV UR10, UR42 ;  /* 0x0000002a000a7c82 */ /* 0x000fe20008000000 */
[----:B------:R1:W-:Y:S01]  /*5440*/  UTMALDG.3D [UR40], [UR30], desc[UR6] ;  /* 0x000006281e0075b4 */ /* 0x0003e20008011000 */
[----:B------:R1:W-:Y:S01]  /*5450*/  UTMALDG.3D [UR32], [UR4], desc[UR6] ;  /* 0x00000620040075b4 */ /* 0x0003e20008011000 */
[----:B------:R1:W-:Y:S01]  /*5460*/  UTMALDG.3D [UR24], [UR4], desc[UR6] ;  /* 0x00000618040075b4 */ /* 0x0003e20008011000 */
[----:B------:R1:W-:Y:S01]  /*5470*/  UTMALDG.3D [UR16], [UR4], desc[UR6] ;  /* 0x00000610040075b4 */ /* 0x0003e20008011000 */
[----:B------:R1:W-:Y:S02]  /*5480*/  UTMALDG.3D [UR8], [UR4], desc[UR6] ;  /* 0x00000608040075b4 */ /* 0x0003e40008011000 */
[----:B-1----:R-:W-:Y:S05]  /*5490*/  @P3 BRA `(.L_x_106) ;  /* 0xfffffff800c83947 */ /* 0x002fea000383ffff */
.L_x_102:
[----:B------:R-:W-:Y:S05]  /*54a0*/  BSYNC B1 ;  /* 0x0000000000017941 */ /* 0x000fea0003800000 */
.L_x_101:
[----:B------:R-:W2:Y:S01]  /*54b0*/  LDL.64 R20, [R1] ;  /* 0x0000000001147983 */ /* 0x000ea20000100a00 */
[----:B------:R-:W-:Y:S01]  /*54c0*/  LOP3.LUT P4, RZ, R10, 0xff, RZ, 0xc0, !PT ;  /* 0x000000ff0aff7812 */ /* 0x000fe2000788c0ff */
[----:B------:R-:W-:Y:S01]  /*54d0*/  VIADD R7, R8, UR37 ;  /* 0x0000002508077c36 */ /* 0x000fe20008000000 */
[----:B------:R-:W-:Y:S01]  /*54e0*/  ULDC.64 UR4, c[0x0][0x650] ;  /* 0x0001940000047ab9 */ /* 0x000fe20000000a00 */
[----:B------:R-:W-:Y:S01]  /*54f0*/  IMAD.U32 R8, RZ, RZ, UR37 ;  /* 0x00000025ff087e24 */ /* 0x000fe2000f8e00ff */
[----:B------:R-:W-:Y:S01]  /*5500*/  UISETP.GE.U32.AND UP0, UPT, UR37, 0x3, UPT ;  /* 0x000000032500788c */ /* 0x000fe2000bf06070 */
[----:B------:R-:W-:Y:S01]  /*5510*/  BSSY B1, `(.L_x_107) ;  /* 0x000006b000017945 */ /* 0x000fe20003800000 */
[----:B------:R-:W-:Y:S01]  /*5520*/  ISETP.GT.U32.AND P1, PT, R7, 0x2, PT ;  /* 0x000000020700780c */ /* 0x000fe20003f24070 */
[----:B------:R-:W-:Y:S01]  /*5530*/  IMAD.MOV.U32 R22, RZ, RZ, -0x1 ;  /* 0xffffffffff167424 */ /* 0x000fe200078e00ff */
[----:B------:R-:W-:Y:S01]  /*5540*/  PRMT R10, RZ, 0x7610, R10 ;  /* 0x00007610ff0a7816 */ /* 0x000fe2000000000a */
[----:B------:R-:W-:Y:S01]  /*5550*/  IMAD.MOV.U32 R18, RZ, RZ, -0x1 ;  /* 0xffffffffff127424 */ /* 0x000fe200078e00ff */
[----:B------:R-:W-:Y:S01]  /*5560*/  ISETP.LT.U32.AND P1, PT, R8, 0x3, P1 ;  /* 0x000000030800780c */ /* 0x000fe20000f21070 */
[----:B------:R-:W-:Y:S01]  /*5570*/  IMAD.MOV.U32 R19, RZ, RZ, -0x1 ;  /* 0xffffffffff137424 */ /* 0x000fe200078e00ff */
[----:B------:R-:W-:Y:S01]  /*5580*/  PLOP3.LUT P3, PT, PT, PT, UP0, 0x80, 0x0 ;  /* 0x000000000000781c */ /* 0x000fe20003f6f008 */
[----:B------:R-:W0:Y:S01]  /*5590*/  @P4 S2R R5, SR_CgaCtaId ;  /* 0x0000000000054919 */ /* 0x000e220000008800 */
[----:B------:R-:W-:-:S04]  /*55a0*/  @P4 MOV R4, 0x400 ;  /* 0x0000040000044802 */ /* 0x000fc80000000f00 */
[----:B0-----:R-:W-:Y:S01]  /*55b0*/  @P4 LEA R6, R5, R4, 0x18 ;  /* 0x0000000405064211 */ /* 0x001fe200078ec0ff */
[----:B------:R-:W-:Y:S01]  /*55c0*/  IMAD.WIDE.U32 R4, R7, -0x55555555, RZ ;  /* 0xaaaaaaab07047825 */ /* 0x000fe200078e00ff */
[----:B------:R-:W-:Y:S02]  /*55d0*/  SEL R4, RZ, 0x1, !P1 ;  /* 0x00000001ff047807 */ /* 0x000fe40004800000 */
[----:B------:R0:W-:Y:S02]  /*55e0*/  @P4 SYNCS.ARRIVE.TRANS64.A1T0 RZ, [R6+URZ+0x68], RZ ;  /* 0x000068ff06ff49a7 */ /* 0x0001e4000810003f */
[----:B------:R-:W-:Y:S02]  /*55f0*/  LOP3.LUT R3, R3, R4, RZ, 0x3c, !PT ;  /* 0x0000000403037212 */ /* 0x000fe400078e3cff */
[----:B------:R-:W-:Y:S02]  /*5600*/  PRMT R4, RZ, 0x7610, R4 ;  /* 0x00007610ff047816 */ /* 0x000fe40000000004 */
[----:B0-----:R-:W-:-:S04]  /*5610*/  SHF.R.U32.HI R6, RZ, 0x1, R5 ;  /* 0x00000001ff067819 */ /* 0x001fc80000011605 */
[----:B------:R-:W-:Y:S01]  /*5620*/  @P3 LOP3.LUT R3, R3, 0x1, R6, 0x78, !PT ;  /* 0x0000000103033812 */ /* 0x000fe200078e7806 */
[----:B------:R-:W-:Y:S01]  /*5630*/  IMAD R8, R6, -0x3, R7 ;  /* 0xfffffffd06087824 */ /* 0x000fe200078e0207 */
[----:B--2---:R-:W-:-:S04]  /*5640*/  IADD3 R16, P4, R16, R20, RZ ;  /* 0x0000001410107210 */ /* 0x004fc80007f9e0ff */
[----:B------:R-:W-:Y:S01]  /*5650*/  ISETP.GE.U32.AND P1, PT, R16, UR4, PT ;  /* 0x0000000410007c0c */ /* 0x000fe2000bf26070 */
[----:B------:R-:W-:-:S05]  /*5660*/  IMAD.X R17, R17, 0x1, R0, P4 ;  /* 0x0000000111117824 */ /* 0x000fca00020e0600 */
[----:B------:R-:W-:-:S13]  /*5670*/  ISETP.GE.U32.AND.EX P1, PT, R17, UR5, PT, P1 ;  /* 0x0000000511007c0c */ /* 0x000fda000bf26110 */
[----:B------:R-:W-:Y:S05]  /*5680*/  @P1 BRA `(.L_x_108) ;  /* 0x00000004004c1947 */ /* 0x000fea0003800000 */
[----:B------:R-:W0:Y:S01]  /*5690*/  S2R R12, SR_CTAID.X ;  /* 0x00000000000c7919 */ /* 0x000e220000002500 */
[----:B------:R-:W-:Y:S01]  /*56a0*/  ULDC.64 UR4, c[0x0][0x628] ;  /* 0x00018a0000047ab9 */ /* 0x000fe20000000a00 */
[----:B------:R-:W1:Y:S01]  /*56b0*/  LDC R13, c[0x0][0x144] ;  /* 0x00005100ff0d7b82 */ /* 0x000e620000000800 */
[----:B------:R-:W-:Y:S01]  /*56c0*/  ISETP.NE.U32.AND P1, PT, RZ, UR4, PT ;  /* 0x00000004ff007c0c */ /* 0x000fe2000bf25070 */
[----:B------:R-:W2:Y:S01]  /*56d0*/  S2R R11, SR_CTAID.Y ;  /* 0x00000000000b7919 */ /* 0x000ea20000002600 */
[----:B------:R-:W-:Y:S01]  /*56e0*/  ULDC UR6, c[0x0][0x150] ;  /* 0x0000540000067ab9 */ /* 0x000fe20000000800 */
[----:B------:R-:W-:Y:S01]  /*56f0*/  ULDC UR7, c[0x0][0x630] ;  /* 0x00018c0000077ab9 */ /* 0x000fe20000000800 */
[----:B------:R-:W-:Y:S01]  /*5700*/  ISETP.NE.AND.EX P1, PT, RZ, UR5, PT, P1 ;  /* 0x00000005ff007c0c */ /* 0x000fe2000bf25310 */
[----:B------:R-:W-:Y:S01]  /*5710*/  IMAD.MOV.U32 R4, RZ, RZ, R16 ;  /* 0x000000ffff047224 */ /* 0x000fe200078e0010 */
[----:B0-----:R-:W-:-:S05]  /*5720*/  I2FP.F32.U32 R5, R12 ;  /* 0x0000000c00057245 */ /* 0x001fca0000201000 */
[----:B------:R-:W-:Y:S01]  /*5730*/  FMUL R14, R5, UR6 ;  /* 0x00000006050e7c20 */ /* 0x000fe20008400000 */
[----:B------:R-:W-:-:S05]  /*5740*/  IMAD.MOV.U32 R5, RZ, RZ, R17 ;  /* 0x000000ffff057224 */ /* 0x000fca00078e0011 */
[----:B--2---:R-:W-:Y:S05]  /*5750*/  @!P1 BRA `(.L_x_109) ;  /* 0x0000000000289947 */ /* 0x004fea0003800000 */
[----:B------:R-:W-:Y:S02]  /*5760*/  ULDC UR6, c[0x0][0x634] ;  /* 0x00018d0000067ab9 */ /* 0x000fe40000000800 */
[----:B------:R-:W-:-:S05]  /*5770*/  IADD3 R5, P1, R16, UR6, RZ ;  /* 0x0000000610057c10 */ /* 0x000fca000ff3e0ff */
[----:B------:R-:W-:-:S04]  /*5780*/  IMAD.X R15, RZ, RZ, R17, P1 ;  /* 0x000000ffff0f7224 */ /* 0x000fc800008e0611 */
[----:B------:R-:W-:-:S04]  /*5790*/  IMAD.WIDE.U32 R6, R15, UR4, RZ ;  /* 0x000000040f067c25 */ /* 0x000fc8000f8e00ff */
[----:B------:R-:W-:-:S04]  /*57a0*/  IMAD.WIDE.U32 R6, P1, R5, UR5, R6 ;  /* 0x0000000505067c25 */ /* 0x000fc8000f820006 */
[----:B------:R-:W-:-:S04]  /*57b0*/  IMAD.WIDE.U32 R4, R5, UR4, RZ ;  /* 0x0000000405047c25 */ /* 0x000fc8000f8e00ff */
[----:B------:R-:W-:Y:S01]  /*57c0*/  IMAD.MOV.U32 R4, RZ, RZ, R7 ;  /* 0x000000ffff047224 */ /* 0x000fe200078e0007 */
[----:B------:R-:W-:Y:S01]  /*57d0*/  IADD3 RZ, P3, R5, R6, RZ ;  /* 0x0000000605ff7210 */ /* 0x000fe20007f7e0ff */
[----:B------:R-:W-:-:S04]  /*57e0*/  IMAD.X R5, RZ, RZ, RZ, P1 ;  /* 0x000000ffff057224 */ /* 0x000fc800008e06ff */
[----:B------:R-:W-:-:S08]  /*57f0*/  IMAD.WIDE.U32.X R4, R15, UR5, R4, P3 ;  /* 0x000000050f047c25 */ /* 0x000fd000098e0404 */
.L_x_109:
[--C-:B------:R-:W-:Y:S01]  /*5800*/  SHF.R.U64 R19, R4, UR7, R5.reuse ;  /* 0x0000000704137c19 */ /* 0x100fe20008001205 */
[----:B------:R-:W0:Y:S01]  /*5810*/  F2I.U32.TRUNC.NTZ R14, R14 ;  /* 0x0000000e000e7305 */ /* 0x000e22000020f000 */
[----:B------:R-:W-:Y:S01]  /*5820*/  SHF.R.U32.HI R4, RZ, UR7, R5 ;  /* 0x00000007ff047c19 */ /* 0x000fe20008011605 */
[----:B------:R-:W-:Y:S01]  /*5830*/  ULDC.64 UR4, c[0x0][0x620] ;  /* 0x0001880000047ab9 */ /* 0x000fe20000000a00 */
[----:B------:R-:W-:Y:S01]  /*5840*/  IADD3 R7, P1, RZ, -R19, RZ ;  /* 0x80000013ff077210 */ /* 0x000fe20007f3e0ff */
[----:B------:R-:W-:Y:S01]  /*5850*/  ULDC.64 UR6, c[0x0][0x640] ;  /* 0x0001900000067ab9 */ /* 0x000fe20000000a00 */
[----:B------:R-:W2:Y:S03]  /*5860*/  LDC R18, c[0x0][0x148] ;  /* 0x00005200ff127b82 */ /* 0x000ea60000000800 */
[----:B------:R-:W-:Y:S01]  /*5870*/  IMAD.X R4, RZ, RZ, ~R4, P1 ;  /* 0x000000ffff047224 */ /* 0x000fe200008e0e04 */
[----:B------:R-:W-:-:S03]  /*5880*/  ISETP.NE.U32.AND P1, PT, RZ, UR6, PT ;  /* 0x00000006ff007c0c */ /* 0x000fc6000bf25070 */
[----:B------:R-:W-:Y:S01]  /*5890*/  IMAD R6, R4, UR4, RZ ;  /* 0x0000000404067c24 */ /* 0x000fe2000f8e02ff */
[----:B------:R-:W-:Y:S01]  /*58a0*/  ISETP.NE.AND.EX P1, PT, RZ, UR7, PT, P1 ;  /* 0x00000007ff007c0c */ /* 0x000fe2000bf25310 */
[----:B------:R-:W-:Y:S01]  /*58b0*/  IMAD.WIDE.U32 R4, R7, UR4, R16 ;  /* 0x0000000407047c25 */ /* 0x000fe2000f8e0010 */
[----:B------:R-:W-:-:S03]  /*58c0*/  ULDC UR4, c[0x0][0x618] ;  /* 0x0001860000047ab9 */ /* 0x000fc60000000800 */
[----:B------:R-:W-:Y:S01]  /*58d0*/  IMAD R7, R7, UR5, R6 ;  /* 0x0000000507077c24 */ /* 0x000fe2000f8e0206 */
[----:B------:R-:W-:Y:S01]  /*58e0*/  ULDC UR5, c[0x0][0x154] ;  /* 0x0000550000057ab9 */ /* 0x000fe20000000800 */
[----:B0-----:R-:W-:Y:S02]  /*58f0*/  IMAD.MOV R6, RZ, RZ, -R14 ;  /* 0x000000ffff067224 */ /* 0x001fe400078e0a0e */
[----:B------:R-:W-:Y:S02]  /*5900*/  IMAD.IADD R5, R5, 0x1, R7 ;  /* 0x0000000105057824 */ /* 0x000fe400078e0207 */
[----:B-1----:R-:W-:Y:S01]  /*5910*/  IMAD R12, R13, R6, R12 ;  /* 0x000000060d0c7224 */ /* 0x002fe200078e020c */
[----:B------:R-:W-:Y:S02]  /*5920*/  I2FP.F32.U32 R6, R11 ;  /* 0x0000000b00067245 */ /* 0x000fe40000201000 */
[--C-:B------:R-:W-:Y:S02]  /*5930*/  SHF.R.U64 R13, R4, UR4, R5.reuse ;  /* 0x00000004040d7c19 */ /* 0x100fe40008001205 */
[----:B------:R-:W-:Y:S01]  /*5940*/  SHF.R.U32.HI R4, RZ, UR4, R5 ;  /* 0x00000004ff047c19 */ /* 0x000fe20008011605 */
[----:B------:R-:W-:Y:S01]  /*5950*/  FMUL R6, R6, UR5 ;  /* 0x0000000506067c20 */ /* 0x000fe20008400000 */
[----:B------:R-:W-:-:S02]  /*5960*/  ULDC UR4, c[0x0][0x608] ;  /* 0x0001820000047ab9 */ /* 0x000fc40000000800 */
[--C-:B------:R-:W-:Y:S01]  /*5970*/  SHF.R.U64 R15, R13, UR4, R4.reuse ;  /* 0x000000040d0f7c19 */ /* 0x100fe20008001204 */
[----:B------:R0:W1:Y:S01]  /*5980*/  F2I.U32.TRUNC.NTZ R20, R6 ;  /* 0x0000000600147305 */ /* 0x000062000020f000 */
[----:B------:R-:W-:Y:S01]  /*5990*/  SHF.R.U32.HI R4, RZ, UR4, R4 ;  /* 0x00000004ff047c19 */ /* 0x000fe20008011604 */
[----:B------:R-:W-:-:S03]  /*59a0*/  ULDC UR4, c[0x0][0x658] ;  /* 0x0001960000047ab9 */ /* 0x000fc60000000800 */
[--C-:B------:R-:W-:Y:S02]  /*59b0*/  SHF.R.U64 R14, R15, UR4, R4.reuse ;  /* 0x000000040f0e7c19 */ /* 0x100fe40008001204 */
[----:B------:R-:W-:-:S03]  /*59c0*/  SHF.R.U32.HI R21, RZ, UR4, R4 ;  /* 0x00000004ff157c19 */ /* 0x000fc60008011604 */
[----:B------:R-:W-:Y:S02]  /*59d0*/  IMAD.MOV.U32 R4, RZ, RZ, R14 ;  /* 0x000000ffff047224 */ /* 0x000fe400078e000e */
[----:B------:R-:W-:Y:S01]  /*59e0*/  IMAD.MOV.U32 R5, RZ, RZ, R21 ;  /* 0x000000ffff057224 */ /* 0x000fe200078e0015 */
[----:B0-----:R-:W-:Y:S06]  /*59f0*/  @!P1 BRA `(.L_x_110) ;  /* 0x0000000000289947 */ /* 0x001fec0003800000 */
        /* <DEDUP_REMOVED lines=10> */
.L_x_110:
[----:B------:R-:W-:Y:S01]  /*5aa0*/  ISETP.NE.AND P1, PT, R2, 0x1, PT ;  /* 0x000000010200780c */ /* 0x000fe20003f25270 */
[----:B------:R-:W-:Y:S01]  /*5ab0*/  ULDC UR4, c[0x0][0x648] ;  /* 0x0001920000047ab9 */ /* 0x000fe20000000800 */
[----:B------:R-:W-:Y:S01]  /*5ac0*/  LOP3.LUT R15, R15, UR22, RZ, 0xc0, !PT ;  /* 0x000000160f0f7c12 */ /* 0x000fe2000f8ec0ff */
[----:B-1----:R-:W-:Y:S01]  /*5ad0*/  IMAD.MOV R20, RZ, RZ, -R20 ;  /* 0x000000ffff147224 */ /* 0x002fe200078e0a14 */
[----:B------:R-:W-:Y:S01]  /*5ae0*/  SHF.R.U64 R4, R4, UR4, R5 ;  /* 0x0000000404047c19 */ /* 0x000fe20008001205 */
[----:B------:R-:W-:Y:S01]  /*5af0*/  ULDC UR4, c[0x0][0x638] ;  /* 0x00018e0000047ab9 */ /* 0x000fe20000000800 */
[----:B------:R-:W-:Y:S01]  /*5b00*/  LOP3.LUT R13, R13, UR13, RZ, 0xc0, !PT ;  /* 0x0000000d0d0d7c12 */ /* 0x000fe2000f8ec0ff */
[----:B------:R-:W-:Y:S02]  /*5b10*/  ULDC UR5, c[0x0][0x610] ;  /* 0x0001840000057ab9 */ /* 0x000fe40000000800 */
[----:B------:R-:W-:Y:S02]  /*5b20*/  IMAD.MOV R5, RZ, RZ, -R4 ;  /* 0x000000ffff057224 */ /* 0x000fe400078e0a04 */
[----:B------:R-:W-:-:S02]  /*5b30*/  IMAD R15, R4, UR21, R15 ;  /* 0x00000015040f7c24 */ /* 0x000fc4000f8e020f */
[----:B--2---:R-:W-:Y:S02]  /*5b40*/  @P1 IMAD R12, R18, R20, R11 ;  /* 0x00000014120c1224 */ /* 0x004fe400078e020b */
[----:B------:R-:W-:Y:S01]  /*5b50*/  IMAD R14, R5, UR4, R14 ;  /* 0x00000004050e7c24 */ /* 0x000fe2000f8e020e */
[----:B------:R-:W-:Y:S01]  /*5b60*/  ULDC UR4, c[0x0][0x600] ;  /* 0x0001800000047ab9 */ /* 0x000fe20000000800 */
[----:B------:R-:W-:Y:S02]  /*5b70*/  IMAD R12, R15, UR5, R12 ;  /* 0x000000050f0c7c24 */ /* 0x000fe4000f8e020c */
[----:B------:R-:W-:Y:S02]  /*5b80*/  IMAD R5, R14, UR4, R13 ;  /* 0x000000040e057c24 */ /* 0x000fe4000f8e020d */
[----:B------:R-:W-:-:S03]  /*5b90*/  IMAD.MOV.U32 R4, RZ, RZ, 0x1 ;  /* 0x00000001ff047424 */ /* 0x000fc600078e00ff */
[----:B------:R-:W-:Y:S02]  /*5ba0*/  SEL R18, R5, R12, !P1 ;  /* 0x0000000c05127207 */ /* 0x000fe40004800000 */
[----:B------:R-:W-:-:S07]  /*5bb0*/  SEL R22, R12, R5, !P1 ;  /* 0x000000050c167207 */ /* 0x000fce0004800000 */
.L_x_108:
[----:B------:R-:W-:Y:S05]  /*5bc0*/  BSYNC B1 ;  /* 0x0000000000017941 */ /* 0x000fea0003800000 */
.L_x_107:
[----:B------:R-:W-:-:S13]  /*5bd0*/  LOP3.LUT P1, RZ, R4, 0xff, RZ, 0xc0, !PT ;  /* 0x000000ff04ff7812 */ /* 0x000fda000782c0ff */
[----:B------:R-:W-:Y:S05]  /*5be0*/  @P1 BRA `(.L_x_111) ;  /* 0xfffffff000c01947 */ /* 0x000fea000383ffff */
[----:B------:R-:W-:Y:S05]  /*5bf0*/  BSYNC B0 ;  /* 0x0000000000007941 */ /* 0x000fea0003800000 */
.L_x_99:
[----:B------:R-:W-:-:S03]  /*5c00*/  UMOV UR4, 0xffffffff ;  /* 0xffffffff00047882 */ /* 0x000fc60000000000 */
[----:B------:R-:W-:Y:S05]  /*5c10*/  BRA.DIV UR4, `(.L_x_112) ;  /* 0x0000000604247947 */ /* 0x000fea000b800000 */
[----:B------:R-:W-:-:S13]  /*5c20*/  ELECT P6, URZ, PT ;  /* 0x00000000003f782f */ /* 0x000fda00038c0000 */
.L_x_127:
[----:B------:R-:W-:Y:S04]  /*5c30*/  BSSY B0, `(.L_x_113) ;  /* 0x0000022000007945 */ /* 0x000fe80003800000 */
[----:B------:R-:W-:Y:S05]  /*5c40*/  @!P6 BRA `(.L_x_114) ;  /* 0x000000000080e947 */ /* 0x000fea0003800000 */
[----:B------:R-:W-:-:S04]  /*5c50*/  LOP3.LUT R23, R23, 0x2, RZ, 0xfc, !PT ;  /* 0x0000000217177812 */ /* 0x000fc800078efcff */
[----:B------:R-:W-:-:S13]  /*5c60*/  ISETP.NE.AND P0, PT, R23, 0x3, PT ;  /* 0x000000031700780c */ /* 0x000fda0003f05270 */
[----:B------:R-:W-:Y:S05]  /*5c70*/  @!P0 BRA `(.L_x_115) ;  /* 0x0000000000048947 */ /* 0x000fea0003800000 */
[----:B------:R-:W-:Y:S01]  /*5c80*/  BPT.TRAP 0x1 ;  /* 0x000000040000795c */ /* 0x000fe20000300000 */
.L_x_115:
[----:B------:R-:W0:Y:S01]  /*5c90*/  S2R R5, SR_CgaCtaId ;  /* 0x0000000000057919 */ /* 0x000e220000008800 */
[----:B------:R-:W-:Y:S02]  /*5ca0*/  MOV R0, 0x400 ;  /* 0x0000040000007802 */ /* 0x000fe40000000f00 */
[----:B------:R-:W-:Y:S02]  /*5cb0*/  SHF.L.U32 R2, R3, 0x1f, RZ ;  /* 0x0000001f03027819 */ /* 0x000fe400000006ff */
[----:B0-----:R-:W-:-:S05]  /*5cc0*/  LEA R5, R5, R0, 0x18 ;  /* 0x0000000005057211 */ /* 0x001fca00078ec0ff */
[----:B------:R-:W-:-:S04]  /*5cd0*/  VIADD R5, R5, 0x18 ;  /* 0x0000001805057836 */ /* 0x000fc80000000000 */
[C---:B------:R-:W-:Y:S02]  /*5ce0*/  IMAD R7, R8.reuse, 0x8, R5 ;  /* 0x0000000808077824 */ /* 0x040fe400078e0205 */
[----:B------:R-:W-:Y:S02]  /*5cf0*/  VIADD R8, R8, 0x1 ;  /* 0x0000000108087836 */ /* 0x000fe40000000000 */
[----:B------:R-:W0:Y:S03]  /*5d00*/  SYNCS.PHASECHK.TRANS64.TRYWAIT P0, [R7+URZ], R2 ;  /* 0x00000002070075a7 */ /* 0x000e26000800017f */
[----:B------:R-:W-:-:S04]  /*5d10*/  ISETP.NE.AND P1, PT, R8, 0x3, PT ;  /* 0x000000030800780c */ /* 0x000fc80003f25270 */
[----:B------:R-:W-:Y:S02]  /*5d20*/  SEL R0, RZ, 0x1, P1 ;  /* 0x00000001ff007807 */ /* 0x000fe40000800000 */
[----:B------:R-:W-:Y:S02]  /*5d30*/  SEL R8, R8, RZ, P1 ;  /* 0x000000ff08087207 */ /* 0x000fe40000800000 */
[----:B------:R-:W-:-:S03]  /*5d40*/  LOP3.LUT R9, R3, R0, RZ, 0x3c, !PT ;  /* 0x0000000003097212 */ /* 0x000fc600078e3cff */
[----:B------:R-:W-:Y:S01]  /*5d50*/  IMAD R4, R8, 0x8, R5 ;  /* 0x0000000808047824 */ /* 0x000fe200078e0205 */
[----:B------:R-:W-:Y:S01]  /*5d60*/  SHF.L.U32 R3, R9, 0x1f, RZ ;  /* 0x0000001f09037819 */ /* 0x000fe200000006ff */
[----:B0-----:R-:W-:Y:S06]  /*5d70*/  @!P0 BRA `(.L_x_116) ;  /* 0x0000000000ec8947 */ /* 0x001fec0003800000 */
.L_x_128:
[----:B------:R-:W1:Y:S01]  /*5d80*/  SYNCS.PHASECHK.TRANS64.TRYWAIT P0, [R4+URZ], R3 ;  /* 0x00000003040075a7 */ /* 0x000e62000800017f */
[----:B------:R-:W-:-:S05]  /*5d90*/  VIADD R0, R8, 0x1 ;  /* 0x0000000108007836 */ /* 0x000fca0000000000 */
[----:B------:R-:W-:-:S04]  /*5da0*/  ISETP.NE.AND P1, PT, R0, 0x3, PT ;  /* 0x000000030000780c */ /* 0x000fc80003f25270 */
[----:B0-----:R-:W-:Y:S02]  /*5db0*/  SEL R2, RZ, 0x1, P1 ;  /* 0x00000001ff027807 */ /* 0x001fe40000800000 */
[----:B------:R-:W-:Y:S02]  /*5dc0*/  SEL R0, R0, RZ, P1 ;  /* 0x000000ff00007207 */ /* 0x000fe40000800000 */
[----:B------:R-:W-:Y:S01]  /*5dd0*/  LOP3.LUT R2, R9, R2, RZ, 0x3c, !PT ;  /* 0x0000000209027212 */ /* 0x000fe200078e3cff */
[----:B-1----:R-:W-:Y:S06]  /*5de0*/  @!P0 BRA `(.L_x_117) ;  /* 0x0000000000e48947 */ /* 0x002fec0003800000 */
.L_x_129:
[----:B------:R-:W-:Y:S01]  /*5df0*/  IMAD R5, R0, 0x8, R5 ;  /* 0x0000000800057824 */ /* 0x000fe200078e0205 */
[----:B------:R-:W-:-:S07]  /*5e00*/  SHF.L.U32 R0, R2, 0x1f, RZ ;  /* 0x0000001f02007819 */ /* 0x000fce00000006ff */
.L_x_118:
[----:B-1----:R1:W2:Y:S02]  /*5e10*/  SYNCS.PHASECHK.TRANS64.TRYWAIT P0, [R5+URZ], R0 ;  /* 0x00000000050075a7 */ /* 0x0022a4000800017f */
[----:B--2---:R-:W-:Y:S05]  /*5e20*/  @!P0 NANOSLEEP.SYNCS 0x989680 ;  /* 0x009896800000895d */ /* 0x004fea0003900000 */
[----:B------:R-:W2:Y:S02]  /*5e30*/  @!P0 SYNCS.PHASECHK.TRANS64 P0, [R5+URZ], R0 ;  /* 0x00000000050085a7 */ /* 0x000ea4000800007f */
[----:B--2---:R-:W-:Y:S05]  /*5e40*/  @!P0 BRA `(.L_x_118) ;  /* 0xfffffffc00f08947 */ /* 0x004fea000383ffff */
.L_x_114:
[----:B------:R-:W-:Y:S05]  /*5e50*/  BSYNC B0 ;  /* 0x0000000000007941 */ /* 0x000fea0003800000 */
.L_x_113:
[----:B------:R-:W-:Y:S05]  /*5e60*/  EXIT ;  /* 0x000000000000794d */ /* 0x000fea0003800000 */
.L_x_15:
[----:B0-----:R-:W-:-:S04]  /*5e70*/  IMAD.U32 R3, RZ, RZ, UR43 ;  /* 0x0000002bff037e24 */ /* 0x001fc8000f8e00ff */
[----:B------:R0:W1:Y:S03]  /*5e80*/  SYNCS.PHASECHK.TRANS64.TRYWAIT P0, [R3+URZ+-0x8], R0 ;  /* 0xfffff800030075a7 */ /* 0x000066000800017f */
[----:B-1----:R-:W-:Y:S05]  /*5e90*/  @!P0 NANOSLEEP.SYNCS 0x989680 ;  /* 0x009896800000895d */ /* 0x002fea0003900000 */
[----:B------:R-:W1:Y:S02]  /*5ea0*/  @!P0 SYNCS.PHASECHK.TRANS64 P0, [R3+URZ+-0x8], R0 ;  /* 0xfffff800030085a7 */ /* 0x000e64000800007f */
[----:B-1----:R-:W-:Y:S05]  /*5eb0*/  @!P0 BRA `(.L_x_15) ;  /* 0xfffffffc00ec8947 */ /* 0x002fea000383ffff */
[----:B------:R-:W-:Y:S05]  /*5ec0*/  BRA `(.L_x_119) ;  /* 0xffffffb400b87947 */ /* 0x000fea000383ffff */
.L_x_20:
[----:B-1----:R1:W2:Y:S02]  /*5ed0*/  SYNCS.PHASECHK.TRANS64.TRYWAIT P1, [R3+URZ], R0 ;  /* 0x00000000030075a7 */ /* 0x0022a4000802017f */
[----:B--2---:R-:W-:Y:S05]  /*5ee0*/  @!P1 NANOSLEEP.SYNCS 0x989680 ;  /* 0x009896800000995d */ /* 0x004fea0003900000 */
[----:B------:R-:W2:Y:S02]  /*5ef0*/  @!P1 SYNCS.PHASECHK.TRANS64 P1, [R3+URZ], R0 ;  /* 0x00000000030095a7 */ /* 0x000ea4000802007f */
[----:B--2---:R-:W-:Y:S05]  /*5f00*/  @!P1 BRA `(.L_x_20) ;  /* 0xfffffffc00f09947 */ /* 0x004fea000383ffff */
[----:B------:R-:W-:Y:S05]  /*5f10*/  BRA `(.L_x_19) ;  /* 0xffffffb800247947 */ /* 0x000fea000383ffff */
.L_x_25:
[----:B-1----:R-:W-:-:S04]  /*5f20*/  IMAD.U32 R4, RZ, RZ, UR6 ;  /* 0x00000006ff047e24 */ /* 0x002fc8000f8e00ff */
[----:B------:R1:W2:Y:S03]  /*5f30*/  SYNCS.PHASECHK.TRANS64.TRYWAIT P1, [R4+URZ], R3 ;  /* 0x00000003040075a7 */ /* 0x0002a6000802017f */
[----:B--2---:R-:W-:Y:S05]  /*5f40*/  @!P1 NANOSLEEP.SYNCS 0x989680 ;  /* 0x009896800000995d */ /* 0x004fea0003900000 */
[----:B------:R-:W2:Y:S02]  /*5f50*/  @!P1 SYNCS.PHASECHK.TRANS64 P1, [R4+URZ], R3 ;  /* 0x00000003040095a7 */ /* 0x000ea4000802007f */
[----:B--2---:R-:W-:Y:S05]  /*5f60*/  @!P1 BRA `(.L_x_25) ;  /* 0xfffffffc00ec9947 */ /* 0x004fea000383ffff */
[----:B------:R-:W-:Y:S05]  /*5f70*/  BRA `(.L_x_24) ;  /* 0xffffffc0002c7947 */ /* 0x000fea000383ffff */
.L_x_31:
[----:B0-----:R-:W-:-:S04]  /*5f80*/  IMAD.U32 R3, RZ, RZ, UR43 ;  /* 0x0000002bff037e24 */ /* 0x001fc8000f8e00ff */
[----:B------:R0:W1:Y:S03]  /*5f90*/  SYNCS.PHASECHK.TRANS64.TRYWAIT P0, [R3+URZ+0x8], R0 ;  /* 0x00000800030075a7 */ /* 0x000066000800017f */
[----:B-1----:R-:W-:Y:S05]  /*5fa0*/  @!P0 NANOSLEEP.SYNCS 0x989680 ;  /* 0x009896800000895d */ /* 0x002fea0003900000 */
[----:B------:R-:W1:Y:S02]  /*5fb0*/  @!P0 SYNCS.PHASECHK.TRANS64 P0, [R3+URZ+0x8], R0 ;  /* 0x00000800030085a7 */ /* 0x000e64000800007f */
[----:B-1----:R-:W-:Y:S05]  /*5fc0*/  @!P0 BRA `(.L_x_31) ;  /* 0xfffffffc00ec8947 */ /* 0x002fea000383ffff */
[----:B------:R-:W-:Y:S05]  /*5fd0*/  BRA `(.L_x_120) ;  /* 0xffffffc800a87947 */ /* 0x000fea000383ffff */
.L_x_100:
[----:B------:R-:W-:Y:S01]  /*5fe0*/  BSSY B1, `(.L_x_121) ;  /* 0x0000006000017945 */ /* 0x000fe20003800000 */
[----:B------:R-:W-:-:S07]  /*5ff0*/  IMAD.MOV.U32 R15, RZ, RZ, -0x1 ;  /* 0xffffffffff0f7424 */ /* 0x000fce00078e00ff */
[----:B-----5:R-:W-:Y:S05]  /*6000*/  WARPSYNC.COLLECTIVE R15, `(.L_x_122) ;  /* 0x000000000f0c7348 */ /* 0x020fea0003c00000 */
[----:B------:R-:W-:Y:S02]  /*6010*/  ELECT P6, UR62, PT ;  /* 0x00000000003e782f */ /* 0x000fe400038c0000 */
[----:B------:R-:W-:Y:S01]  /*6020*/  MOV R14, UR62 ;  /* 0x0000003e000e7c02 */ /* 0x000fe20008000f00 */
[----:B-----5:R-:W-:Y:S10]  /*6030*/  ENDCOLLECTIVE ;  /* 0x000000000000791b */ /* 0x020ff40003800000 */
.L_x_122:
[----:B------:R-:W-:Y:S05]  /*6040*/  BSYNC B1 ;  /* 0x0000000000017941 */ /* 0x000fea0003800000 */
.L_x_121:
[----:B------:R-:W-:Y:S05]  /*6050*/  BRA `(.L_x_123) ;  /* 0xffffffec00b07947 */ /* 0x000fea000383ffff */
.L_x_103:
[----:B-1----:R1:W2:Y:S02]  /*6060*/  SYNCS.PHASECHK.TRANS64.TRYWAIT P1, [R11+URZ+0x18], R6 ;  /* 0x000018060b0075a7 */ /* 0x0022a4000802017f */
[----:B--2---:R-:W-:Y:S05]  /*6070*/  @!P1 NANOSLEEP.SYNCS 0x989680 ;  /* 0x009896800000995d */ /* 0x004fea0003900000 */
[----:B------:R-:W2:Y:S02]  /*6080*/  @!P1 SYNCS.PHASECHK.TRANS64 P1, [R11+URZ+0x18], R6 ;  /* 0x000018060b0095a7 */ /* 0x000ea4000802007f */
[----:B--2---:R-:W-:Y:S05]  /*6090*/  @!P1 BRA `(.L_x_103) ;  /* 0xfffffffc00f09947 */ /* 0x004fea000383ffff */
[----:B------:R-:W-:Y:S05]  /*60a0*/  BRA `(.L_x_124) ;  /* 0xffffffec00e47947 */ /* 0x000fea000383ffff */
.L_x_112:
[----:B------:R-:W-:Y:S01]  /*60b0*/  BSSY B0, `(.L_x_125) ;  /* 0x0000006000007945 */ /* 0x000fe20003800000 */
[----:B------:R-:W-:-:S07]  /*60c0*/  IMAD.MOV.U32 R15, RZ, RZ, -0x1 ;  /* 0xffffffffff0f7424 */ /* 0x000fce00078e00ff */
[----:B-----5:R-:W-:Y:S05]  /*60d0*/  WARPSYNC.COLLECTIVE R15, `(.L_x_126) ;  /* 0x000000000f0c7348 */ /* 0x020fea0003c00000 */
[----:B------:R-:W-:Y:S02]  /*60e0*/  ELECT P6, UR62, PT ;  /* 0x00000000003e782f */ /* 0x000fe400038c0000 */
[----:B------:R-:W-:Y:S01]  /*60f0*/  MOV R14, UR62 ;  /* 0x0000003e000e7c02 */ /* 0x000fe20008000f00 */
[----:B-----5:R-:W-:Y:S10]  /*6100*/  ENDCOLLECTIVE ;  /* 0x000000000000791b */ /* 0x020ff40003800000 */
.L_x_126:
[----:B------:R-:W-:Y:S05]  /*6110*/  BSYNC B0 ;  /* 0x0000000000007941 */ /* 0x000fea0003800000 */
.L_x_125:
[----:B------:R-:W-:Y:S05]  /*6120*/  BRA `(.L_x_127) ;  /* 0xfffffff800c07947 */ /* 0x000fea000383ffff */
.L_x_116:
[----:B0-----:R0:W1:Y:S02]  /*6130*/  SYNCS.PHASECHK.TRANS64.TRYWAIT P0, [R7+URZ], R2 ;  /* 0x00000002070075a7 */ /* 0x001064000800017f */
[----:B-1----:R-:W-:Y:S05]  /*6140*/  @!P0 NANOSLEEP.SYNCS 0x989680 ;  /* 0x009896800000895d */ /* 0x002fea0003900000 */
[----:B------:R-:W1:Y:S02]  /*6150*/  @!P0 SYNCS.PHASECHK.TRANS64 P0, [R7+URZ], R2 ;  /* 0x00000002070085a7 */ /* 0x000e64000800007f */
[----:B-1----:R-:W-:Y:S05]  /*6160*/  @!P0 BRA `(.L_x_116) ;  /* 0xfffffffc00f08947 */ /* 0x002fea000383ffff */
[----:B------:R-:W-:Y:S05]  /*6170*/  BRA `(.L_x_128) ;  /* 0xfffffffc00007947 */ /* 0x000fea000383ffff */
.L_x_117:
[----:B0-----:R0:W1:Y:S02]  /*6180*/  SYNCS.PHASECHK.TRANS64.TRYWAIT P0, [R4+URZ], R3 ;  /* 0x00000003040075a7 */ /* 0x001064000800017f */
[----:B-1----:R-:W-:Y:S05]  /*6190*/  @!P0 NANOSLEEP.SYNCS 0x989680 ;  /* 0x009896800000895d */ /* 0x002fea0003900000 */
[----:B------:R-:W1:Y:S02]  /*61a0*/  @!P0 SYNCS.PHASECHK.TRANS64 P0, [R4+URZ], R3 ;  /* 0x00000003040085a7 */ /* 0x000e64000800007f */
[----:B-1----:R-:W-:Y:S05]  /*61b0*/  @!P0 BRA `(.L_x_117) ;  /* 0xfffffffc00f08947 */ /* 0x002fea000383ffff */
[----:B------:R-:W-:Y:S05]  /*61c0*/  BRA `(.L_x_129) ;  /* 0xfffffffc00087947 */ /* 0x000fea000383ffff */
.L_x_130:
[----:B------:R-:W-:-:S00]  /*61d0*/  BRA `(.L_x_130) ;  /* 0xfffffffc00fc7947 */ /* 0x000fc0000383ffff */
[----:B------:R-:W-:-:S00]  /*61e0*/  NOP ;  /* 0x0000000000007918 */ /* 0x000fc00000000000 */
        /* <DEDUP_REMOVED lines=9> */
.L_x_131:


//--------------------- .nv.global.init           --------------------------
	.section	.nv.global.init,"aw",@progbits
.nv.global.init:
	.type		$str$22,@object
	.size		$str$22,($str$23 - $str$22)
$str$22:
        /*0000*/ 	.byte	0x6b, 0x5f, 0x74, 0x69, 0x6c, 0x65, 0x5f, 0x63, 0x6f, 0x75, 0x6e, 0x74, 0x20, 0x3e, 0x3d, 0x20
        /*0010*/ 	.byte	0x31, 0x00
	.type		$str$23,@object
	.size		$str$23,(__unnamed_1 - $str$23)
$str$23:
        /*0012*/ 	.byte	0x2f, 0x74, 0x6d, 0x70, 0x2f, 0x63, 0x75, 0x74, 0x6c, 0x61, 0x73, 0x73, 0x5f, 0x73, 0x77, 0x65
        /*0022*/ 	.byte	0x65, 0x70, 0x5f, 0x73, 0x72, 0x63, 0x2f, 0x69, 0x6e, 0x63, 0x6c, 0x75, 0x64, 0x65, 0x2f, 0x63
        /*0032*/ 	.byte	0x75, 0x74, 0x6c, 0x61, 0x73, 0x73, 0x2f, 0x67, 0x65, 0x6d, 0x6d, 0x2f, 0x63, 0x6f, 0x6c, 0x6c
        /*0042*/ 	.byte	0x65, 0x63, 0x74, 0x69, 0x76, 0x65, 0x2f, 0x73, 0x6d, 0x39, 0x30, 0x5f, 0x6d, 0x6d, 0x61, 0x5f
        /*0052*/ 	.byte	0x74, 0x6d, 0x61, 0x5f, 0x67, 0x6d, 0x6d, 0x61, 0x5f, 0x73, 0x73, 0x5f, 0x77, 0x61, 0x72, 0x70
        /*0062*/ 	.byte	0x73, 0x70, 0x65, 0x63, 0x69, 0x61, 0x6c, 0x69, 0x7a, 0x65, 0x64, 0x2e, 0x68, 0x70, 0x70, 0x00
	.type		__unnamed_1,@object
	.size		__unnamed_1,(.L_0 - __unnamed_1)
__unnamed_1:
        /*0072*/ 	.byte	0x76, 0x6f, 0x69, 0x64, 0x20, 0x63, 0x75, 0x74, 0x6c, 0x61, 0x73, 0x73, 0x3a, 0x3a, 0x67, 0x65
        /* <DEDUP_REMOVED lines=174> */
        /*0b62*/ 	.byte	0x65, 0x3a, 0x3a, 0x69, 0x64, 0x65, 0x6e, 0x74, 0x69, 0x74, 0x79, 0x5d, 0x00
.L_0:


//--------------------- .nv.shared._ZN7cutlass13device_kernelINS_4gemm6kernel13GemmUniversalIN4cute5tupleIJiiiiEEENS1_10collective13CollectiveMmaINS1_34MainloopSm90TmaGmmaWarpSpecializedILi3ENS5_IJNS4_1CILi1EEESB_SB_EEENS1_32KernelTmaWarpSpecializedPingpongEEENS5_IJNSA_ILi64EEESF_NSA_ILi128EEEEEEfNS5_IJlSB_lEEEfSI_NS4_8TiledMMAINS4_8MMA_AtomIJNS4_4SM904GMMA29MMA_64x64x8_F32TF32TF32_SS_TNILNSM_7ScaleInE1ELSO_1EEEEEENS4_6LayoutISC_NS5_IJNSA_ILi0EEESS_SS_EEEEENS5_IJNS4_10UnderscoreESV_SV_EEEEENS4_13SM90_TMA_LOADENS4_14ComposedLayoutINS4_7SwizzleILi3ELi4ELi3EEENS4_18smem_ptr_flag_bitsILi32EEENSR_INS5_IJNSA_ILi8EEENSA_ILi32EEEEEENS5_IJS15_SB_EEEEEEEvNS4_8identityESY_S19_vS1A_EENS_8epilogue10collective6detail29Sm90TmaWarpSpecializedAdapterINS1D_15DefaultEpilogueIfSI_SI_NS1C_6thread17LinearCombinationIfLi1EffLNS1H_9ScaleType4KindE0ELNS_15FloatRoundStyleE2EfEENS1_15EpilogueDefaultEEEEEvvEEEEvNT_6ParamsE --------------------------
	.section	.nv.shared._ZN7cutlass13device_kernelINS_4gemm6kernel13GemmUniversalIN4cute5tupleIJiiiiEEENS1_10collective13CollectiveMmaINS1_34MainloopSm90TmaGmmaWarpSpecializedILi3ENS5_IJNS4_1CILi1EEESB_SB_EEENS1_32KernelTmaWarpSpecializedPingpongEEENS5_IJNSA_ILi64EEESF_NSA_ILi128EEEEEEfNS5_IJlSB_lEEEfSI_NS4_8TiledMMAINS4_8MMA_AtomIJNS4_4SM904GMMA29MMA_64x64x8_F32TF32TF32_SS_TNILNSM_7ScaleInE1ELSO_1EEEEEENS4_6LayoutISC_NS5_IJNSA_ILi0EEESS_SS_EEEEENS5_IJNS4_10UnderscoreESV_SV_EEEEENS4_13SM90_TMA_LOADENS4_14ComposedLayoutINS4_7SwizzleILi3ELi4ELi3EEENS4_18smem_ptr_flag_bitsILi32EEENSR_INS5_IJNSA_ILi8EEENSA_ILi32EEEEEENS5_IJS15_SB_EEEEEEEvNS4_8identityESY_S19_vS1A_EENS_8epilogue10collective6detail29Sm90TmaWarpSpecializedAdapterINS1D_15DefaultEpilogueIfSI_SI_NS1C_6thread17LinearCombinationIfLi1EffLNS1H_9ScaleType4KindE0ELNS_15FloatRoundStyleE2EfEENS1_15EpilogueDefaultEEEEEvvEEEEvNT_6ParamsE,"aw",@nobits
	.sectionflags	@""
	.align	16
	.zero		1024


//--------------------- .nv.shared.reserved.0     --------------------------
	.section	.nv.shared.reserved.0,"aw",@nobits
	.weak		__nv_reservedSMEM_offset_0_alias
	.size		__nv_reservedSMEM_offset_0_alias, 0, 0
	.other		__nv_reservedSMEM_offset_0_alias,@"STO_CUDA_RESERVED_SHARED STV_DEFAULT"
__nv_reservedSMEM_offset_0_alias:
	.zero		0


//--------------------- .nv.global                --------------------------
	.section	.nv.global,"aw",@nobits
.nv.global:
	.type		_ZN40_INTERNAL_99c8d2f0_4_k_cu_59b7a6f4_317294cute1_E,@object
	.size		_ZN40_INTERNAL_99c8d2f0_4_k_cu_59b7a6f4_317294cute1_E,(_ZN40_INTERNAL_99c8d2f0_4_k_cu_59b7a6f4_317294cuda3std3__45__cpo6cbeginE - _ZN40_INTERNAL_99c8d2f0_4_k_cu_59b7a6f4_317294cute1_E)
_ZN40_INTERNAL_99c8d2f0_4_k_cu_59b7a6f4_317294cute1_E:
	.zero		1
	.type		_ZN40_INTERNAL_99c8d2f0_4_k_cu_59b7a6f4_317294cuda3std3__45__cpo6cbeginE,@object
	.size		_ZN40_INTERNAL_99c8d2f0_4_k_cu_59b7a6f4_317294cuda3std3__45__cpo6cbeginE,(_ZN40_INTERNAL_99c8d2f0_4_k_cu_59b7a6f4_317294cuda3std3__48in_placeE - _ZN40_INTERNAL_99c8d2f0_4_k_cu_59b7a6f4_317294cuda3std3__45__cpo6cbeginE)
_ZN40_INTERNAL_99c8d2f0_4_k_cu_59b7a6f4_317294cuda3std3__45__cpo6cbeginE:
	.zero		1
	.type		_ZN40_INTERNAL_99c8d2f0_4_k_cu_59b7a6f4_317294cuda3std3__48in_placeE,@object
	.size		_ZN40_INTERNAL_99c8d2f0_4_k_cu_59b7a6f4_317294cuda3std3__48in_placeE,(_ZN40_INTERNAL_99c8d2f0_4_k_cu_59b7a6f4_317294cuda3std6ranges3__45__cpo9iter_moveE - _ZN40_INTERNAL_99c8d2f0_4_k_cu_59b7a6f4_317294cuda3std3__48in_placeE)
_ZN40_INTERNAL_99c8d2f0_4_k_cu_59b7a6f4_317294cuda3std3__48in_placeE:
	.zero		1
	.type		_ZN40_INTERNAL_99c8d2f0_4_k_cu_59b7a6f4_317294cuda3std6ranges3__45__cpo9iter_moveE,@object
	.size		_ZN40_INTERNAL_99c8d2f0_4_k_cu_59b7a6f4_317294cuda3std6ranges3__45__cpo9iter_moveE,(_ZN40_INTERNAL_99c8d2f0_4_k_cu_59b7a6f4_317294cuda3std3__45__cpo5beginE - _ZN40_INTERNAL_99c8d2f0_4_k_cu_59b7a6f4_317294cuda3std6ranges3__45__cpo9iter_moveE)
_ZN40_INTERNAL_99c8d2f0_4_k_cu_59b7a6f4_317294cuda3std6ranges3__45__cpo9iter_moveE:
	.zero		1
	.type		_ZN40_INTERNAL_99c8d2f0_4_k_cu_59b7a6f4_317294cuda3std3__45__cpo5beginE,@object
	.size		_ZN40_INTERNAL_99c8d2f0_4_k_cu_59b7a6f4_317294cuda3std3__45__cpo5beginE,(_ZN40_INTERNAL_99c8d2f0_4_k_cu_59b7a6f4_317294cuda3std3__442_GLOBAL__N__99c8d2f0_4_k_cu_59b7a6f4_317296ignoreE - _ZN40_INTERNAL_99c8d2f0_4_k_cu_59b7a6f4_317294cuda3std3__45__cpo5beginE)
_ZN40_INTERNAL_99c8d2f0_4_k_cu_59b7a6f4_317294cuda3std3__45__cpo5beginE:
	.zero		1
	.type		_ZN40_INTERNAL_99c8d2f0_4_k_cu_59b7a6f4_317294cuda3std3__442_GLOBAL__N__99c8d2f0_4_k_cu_59b7a6f4_317296ignoreE,@object
	.size		_ZN40_INTERNAL_99c8d2f0_4_k_cu_59b7a6f4_317294cuda3std3__442_GLOBAL__N__99c8d2f0_4_k_cu_59b7a6f4_317296ignoreE,(_ZN40_INTERNAL_99c8d2f0_4_k_cu_59b7a6f4_317294cute7productE - _ZN40_INTERNAL_99c8d2f0_4_k_cu_59b7a6f4_317294cuda3std3__442_GLOBAL__N__99c8d2f0_4_k_cu_59b7a6f4_317296ignoreE)
_ZN40_INTERNAL_99c8d2f0_4_k_cu_59b7a6f4_317294cuda3std3__442_GLOBAL__N__99c8d2f0_4_k_cu_59b7a6f4_317296ignoreE:
	.zero		1
	.type		_ZN40_INTERNAL_99c8d2f0_4_k_cu_59b7a6f4_317294cute7productE,@object
	.size		_ZN40_INTERNAL_99c8d2f0_4_k_cu_59b7a6f4_317294cute7productE,(_ZN40_INTERNAL_99c8d2f0_4_k_cu_59b7a6f4_317294cuda3std3__45__cpo3endE - _ZN40_INTERNAL_99c8d2f0_4_k_cu_59b7a6f4_317294cute7productE)
_ZN40_INTERNAL_99c8d2f0_4_k_cu_59b7a6f4_317294cute7productE:
	.zero		1
	.type		_ZN40_INTERNAL_99c8d2f0_4_k_cu_59b7a6f4_317294cuda3std3__45__cpo3endE,@object
	.size		_ZN40_INTERNAL_99c8d2f0_4_k_cu_59b7a6f4_317294cuda3std3__45__cpo3endE,(_ZN40_INTERNAL_99c8d2f0_4_k_cu_59b7a6f4_317294cuda3std3__419piecewise_constructE - _ZN40_INTERNAL_99c8d2f0_4_k_cu_59b7a6f4_317294cuda3std3__45__cpo3endE)
_ZN40_INTERNAL_99c8d2f0_4_k_cu_59b7a6f4_317294cuda3std3__45__cpo3endE:
	.zero		1
	.type		_ZN40_INTERNAL_99c8d2f0_4_k_cu_59b7a6f4_317294cuda3std3__419piecewise_constructE,@object
	.size		_ZN40_INTERNAL_99c8d2f0_4_k_cu_59b7a6f4_317294cuda3std3__419piecewise_constructE,(_ZN40_INTERNAL_99c8d2f0_4_k_cu_59b7a6f4_317294cuda3std3__45__cpo4cendE - _ZN40_INTERNAL_99c8d2f0_4_k_cu_59b7a6f4_317294cuda3std3__419piecewise_constructE)
_ZN40_INTERNAL_99c8d2f0_4_k_cu_59b7a6f4_317294cuda3std3__419piecewise_constructE:
	.zero		1
	.type		_ZN40_INTERNAL_99c8d2f0_4_k_cu_59b7a6f4_317294cuda3std3__45__cpo4cendE,@object
	.size		_ZN40_INTERNAL_99c8d2f0_4_k_cu_59b7a6f4_317294cuda3std3__45__cpo4cendE,(_ZN40_INTERNAL_99c8d2f0_4_k_cu_59b7a6f4_317294cuda3std6ranges3__45__cpo4swapE - _ZN40_INTERNAL_99c8d2f0_4_k_cu_59b7a6f4_317294cuda3std3__45__cpo4cendE)
_ZN40_INTERNAL_99c8d2f0_4_k_cu_59b7a6f4_317294cuda3std3__45__cpo4cendE:
	.zero		1
	.type		_ZN40_INTERNAL_99c8d2f0_4_k_cu_59b7a6f4_317294cuda3std6ranges3__45__cpo4swapE,@object
	.size		_ZN40_INTERNAL_99c8d2f0_4_k_cu_59b7a6f4_317294cuda3std6ranges3__45__cpo4swapE,(.L_8 - _ZN40_INTERNAL_99c8d2f0_4_k_cu_59b7a6f4_317294cuda3std6ranges3__45__cpo4swapE)
_ZN40_INTERNAL_99c8d2f0_4_k_cu_59b7a6f4_317294cuda3std6ranges3__45__cpo4swapE:
	.zero		1
.L_8:


//--------------------- .nv.constant0._ZN7cutlass13device_kernelINS_4gemm6kernel13GemmUniversalIN4cute5tupleIJiiiiEEENS1_10collective13CollectiveMmaINS1_34MainloopSm90TmaGmmaWarpSpecializedILi3ENS5_IJNS4_1CILi1EEESB_SB_EEENS1_32KernelTmaWarpSpecializedPingpongEEENS5_IJNSA_ILi64EEESF_NSA_ILi128EEEEEEfNS5_IJlSB_lEEEfSI_NS4_8TiledMMAINS4_8MMA_AtomIJNS4_4SM904GMMA29MMA_64x64x8_F32TF32TF32_SS_TNILNSM_7ScaleInE1ELSO_1EEEEEENS4_6LayoutISC_NS5_IJNSA_ILi0EEESS_SS_EEEEENS5_IJNS4_10UnderscoreESV_SV_EEEEENS4_13SM90_TMA_LOADENS4_14ComposedLayoutINS4_7SwizzleILi3ELi4ELi3EEENS4_18smem_ptr_flag_bitsILi32EEENSR_INS5_IJNSA_ILi8EEENSA_ILi32EEEEEENS5_IJS15_SB_EEEEEEEvNS4_8identityESY_S19_vS1A_EENS_8epilogue10collective6detail29Sm90TmaWarpSpecializedAdapterINS1D_15DefaultEpilogueIfSI_SI_NS1C_6thread17LinearCombinationIfLi1EffLNS1H_9ScaleType4KindE0ELNS_15FloatRoundStyleE2EfEENS1_15EpilogueDefaultEEEEEvvEEEEvNT_6ParamsE --------------------------
	.section	.nv.constant0._ZN7cutlass13device_kernelINS_4gemm6kernel13GemmUniversalIN4cute5tupleIJiiiiEEENS1_10collective13CollectiveMmaINS1_34MainloopSm90TmaGmmaWarpSpecializedILi3ENS5_IJNS4_1CILi1EEESB_SB_EEENS1_32KernelTmaWarpSpecializedPingpongEEENS5_IJNSA_ILi64EEESF_NSA_ILi128EEEEEEfNS5_IJlSB_lEEEfSI_NS4_8TiledMMAINS4_8MMA_AtomIJNS4_4SM904GMMA29MMA_64x64x8_F32TF32TF32_SS_TNILNSM_7ScaleInE1ELSO_1EEEEEENS4_6LayoutISC_NS5_IJNSA_ILi0EEESS_SS_EEEEENS5_IJNS4_10UnderscoreESV_SV_EEEEENS4_13SM90_TMA_LOADENS4_14ComposedLayoutINS4_7SwizzleILi3ELi4ELi3EEENS4_18smem_ptr_flag_bitsILi32EEENSR_INS5_IJNSA_ILi8EEENSA_ILi32EEEEEENS5_IJS15_SB_EEEEEEEvNS4_8identityESY_S19_vS1A_EENS_8epilogue10collective6detail29Sm90TmaWarpSpecializedAdapterINS1D_15DefaultEpilogueIfSI_SI_NS1C_6thread17LinearCombinationIfLi1EffLNS1H_9ScaleType4KindE0ELNS_15FloatRoundStyleE2EfEENS1_15EpilogueDefaultEEEEEvvEEEEvNT_6ParamsE,"a",@progbits
	.sectionflags	@""
	.align	4
.nv.constant0._ZN7cutlass13device_kernelINS_4gemm6kernel13GemmUniversalIN4cute5tupleIJiiiiEEENS1_10collective13CollectiveMmaINS1_34MainloopSm90TmaGmmaWarpSpecializedILi3ENS5_IJNS4_1CILi1EEESB_SB_EEENS1_32KernelTmaWarpSpecializedPingpongEEENS5_IJNSA_ILi64EEESF_NSA_ILi128EEEEEEfNS5_IJlSB_lEEEfSI_NS4_8TiledMMAINS4_8MMA_AtomIJNS4_4SM904GMMA29MMA_64x64x8_F32TF32TF32_SS_TNILNSM_7ScaleInE1ELSO_1EEEEEENS4_6LayoutISC_NS5_IJNSA_ILi0EEESS_SS_EEEEENS5_IJNS4_10UnderscoreESV_SV_EEEEENS4_13SM90_TMA_LOADENS4_14ComposedLayoutINS4_7SwizzleILi3ELi4ELi3EEENS4_18smem_ptr_flag_bitsILi32EEENSR_INS5_IJNSA_ILi8EEENSA_ILi32EEEEEENS5_IJS15_SB_EEEEEEEvNS4_8identityESY_S19_vS1A_EENS_8epilogue10collective6detail29Sm90TmaWarpSpecializedAdapterINS1D_15DefaultEpilogueIfSI_SI_NS1C_6thread17LinearCombinationIfLi1EffLNS1H_9ScaleType4KindE0ELNS_15FloatRoundStyleE2EfEENS1_15EpilogueDefaultEEEEEvvEEEEvNT_6ParamsE:
	.zero		1664


//--------------------- SYMBOLS --------------------------

	.type		.nv.reservedSmem.offset0,@object
	.size		.nv.reservedSmem.offset0,0x4
	.type		__assertfail,@function
